	.target	sm_100a

	.elftype	@"ET_EXEC"


//--------------------- .note.nv.tkinfo           --------------------------
	.section	.note.nv.tkinfo,"",@"SHT_NOTE"
	.sectionflags	@"SHF_NOTE_NV_TKINFO"
	.tkinfo
        /*0018*/ 	.word	0x00000002
        /*0030*/ 	.string	""
        /*0030*/ 	.string	"ptxas"
        /*0030*/ 	.string	"Cuda compilation tools, release 13.0, V13.0.88"
        /*0030*/ 	.string	"Build cuda_13.0.r13.0/compiler.36424714_0"
        /*0030*/ 	.string	"-arch sm_100a -m 64 "



//--------------------- .note.nv.cuinfo           --------------------------
	.section	.note.nv.cuinfo,"",@"SHT_NOTE"
	.sectionflags	@"SHF_NOTE_NV_CUINFO"
        /*0018*/ 	.short	0x0002
        /*001a*/ 	.short	0x0064
        /*001c*/ 	.short	0x0082
	.zero		2


//--------------------- .nv.info                  --------------------------
	.section	.nv.info,"",@"SHT_CUDA_INFO"
	.align	4


	//----- nvinfo : EIATTR_REGCOUNT
	.align		4
        /*0000*/ 	.byte	0x04, 0x2f
        /*0002*/ 	.short	(.L_19 - .L_18)
	.align		4
.L_18:
        /*0004*/ 	.word	index@(_ZN7cutlass13device_kernelINS_4gemm6kernel13GemmUniversalIN4cute5tupleIJiiiiEEENS1_10collective13CollectiveMmaINS1_35MainloopSm100TmaUmmaWarpSpecializedILi4ELi2ELi4ENS5_IJNS4_1CILi1EEESB_SB_EEEEENS5_IJNSA_ILi128EEESE_NSA_ILi64EEEEEENS_12float_e4m3_tENS5_IJlSB_lEEESH_SI_NS4_8TiledMMAINS4_8MMA_AtomIJNS4_10MMA_TraitsINS4_19SM100_MMA_F8F6F4_SSEJSH_SH_fSE_SE_NS4_17integral_constantINS4_4UMMA5MajorELSP_0EEESQ_NSN_INSO_7ScaleInELSR_0EEESS_EEEEEENS4_6LayoutISC_NS5_IJNSA_ILi0EEESW_SW_EEEEENS5_IJNS4_10UnderscoreESZ_SZ_EEEEENS4_13SM90_TMA_LOADENS4_14ComposedLayoutINS4_7SwizzleILi2ELi4ELi3EEENS4_18smem_ptr_flag_bitsILi8EEENSV_INS5_IJNSA_ILi8EEESF_EEENS5_IJSF_SB_EEEEEEEvNS4_8identityES12_S1C_vS1D_EENS_8epilogue10collective18CollectiveEpilogueINS1F_23Sm100TmaWarpSpecializedILi2ELi2ELi64ELb0ELb0EEEJSG_NS5_IJNSV_ISE_SB_EENSV_ISF_SB_EEEEESH_SI_SH_SI_NS1F_6fusion15FusionCallbacksIS1J_NS1N_17LinearCombinationISH_fSH_fLNS_15FloatRoundStyleE2EEESG_S1M_JEEENS4_5SM1004TMEM4LOAD26SM100_TMEM_LOAD_32dp32b64xES12_S1C_NS4_39AutoVectorizingCopyWithAssumedAlignmentILi128EEENS4_14SM90_TMA_STOREES1C_S1Y_S1Y_EEEvvEEEEvNT_6ParamsE)
        /*0008*/ 	.word	0x000000e0


	//----- nvinfo : EIATTR_FRAME_SIZE
	.align		4
.L_19:
        /*000c*/ 	.byte	0x04, 0x11
        /*000e*/ 	.short	(.L_21 - .L_20)
	.align		4
.L_20:
        /*0010*/ 	.word	index@($__internal_2_$__cuda_sm10x_tcgen05_guardrail_trap_unallocated_columns_being_dealloced)
        /*0014*/ 	.word	0x00000000


	//----- nvinfo : EIATTR_FRAME_SIZE
	.align		4
.L_21:
        /*0018*/ 	.byte	0x04, 0x11
        /*001a*/ 	.short	(.L_23 - .L_22)
	.align		4
.L_22:
        /*001c*/ 	.word	index@($__internal_1_$__cuda_sm10x_tcgen05_guardrail_trap_phase_invalid_during_alloc)
        /*0020*/ 	.word	0x00000000


	//----- nvinfo : EIATTR_FRAME_SIZE
	.align		4
.L_23:
        /*0024*/ 	.byte	0x04, 0x11
        /*0026*/ 	.short	(.L_25 - .L_24)
	.align		4
.L_24:
        /*0028*/ 	.word	index@($__internal_0_$__cuda_sm10x_tcgen05_guardrail_trap_col_being_dealloced_not_returned_by_alloc)
        /*002c*/ 	.word	0x00000000


	//----- nvinfo : EIATTR_FRAME_SIZE
	.align		4
.L_25:
        /*0030*/ 	.byte	0x04, 0x11
        /*0032*/ 	.short	(.L_27 - .L_26)
	.align		4
.L_26:
        /*0034*/ 	.word	index@(_ZN7cutlass13device_kernelINS_4gemm6kernel13GemmUniversalIN4cute5tupleIJiiiiEEENS1_10collective13CollectiveMmaINS1_35MainloopSm100TmaUmmaWarpSpecializedILi4ELi2ELi4ENS5_IJNS4_1CILi1EEESB_SB_EEEEENS5_IJNSA_ILi128EEESE_NSA_ILi64EEEEEENS_12float_e4m3_tENS5_IJlSB_lEEESH_SI_NS4_8TiledMMAINS4_8MMA_AtomIJNS4_10MMA_TraitsINS4_19SM100_MMA_F8F6F4_SSEJSH_SH_fSE_SE_NS4_17integral_constantINS4_4UMMA5MajorELSP_0EEESQ_NSN_INSO_7ScaleInELSR_0EEESS_EEEEEENS4_6LayoutISC_NS5_IJNSA_ILi0EEESW_SW_EEEEENS5_IJNS4_10UnderscoreESZ_SZ_EEEEENS4_13SM90_TMA_LOADENS4_14ComposedLayoutINS4_7SwizzleILi2ELi4ELi3EEENS4_18smem_ptr_flag_bitsILi8EEENSV_INS5_IJNSA_ILi8EEESF_EEENS5_IJSF_SB_EEEEEEEvNS4_8identityES12_S1C_vS1D_EENS_8epilogue10collective18CollectiveEpilogueINS1F_23Sm100TmaWarpSpecializedILi2ELi2ELi64ELb0ELb0EEEJSG_NS5_IJNSV_ISE_SB_EENSV_ISF_SB_EEEEESH_SI_SH_SI_NS1F_6fusion15FusionCallbacksIS1J_NS1N_17LinearCombinationISH_fSH_fLNS_15FloatRoundStyleE2EEESG_S1M_JEEENS4_5SM1004TMEM4LOAD26SM100_TMEM_LOAD_32dp32b64xES12_S1C_NS4_39AutoVectorizingCopyWithAssumedAlignmentILi128EEENS4_14SM90_TMA_STOREES1C_S1Y_S1Y_EEEvvEEEEvNT_6ParamsE)
        /*0038*/ 	.word	0x00000000


	//----- nvinfo : EIATTR_MIN_STACK_SIZE
	.align		4
.L_27:
        /*003c*/ 	.byte	0x04, 0x12
        /*003e*/ 	.short	(.L_29 - .L_28)
	.align		4
.L_28:
        /*0040*/ 	.word	index@(_ZN7cutlass13device_kernelINS_4gemm6kernel13GemmUniversalIN4cute5tupleIJiiiiEEENS1_10collective13CollectiveMmaINS1_35MainloopSm100TmaUmmaWarpSpecializedILi4ELi2ELi4ENS5_IJNS4_1CILi1EEESB_SB_EEEEENS5_IJNSA_ILi128EEESE_NSA_ILi64EEEEEENS_12float_e4m3_tENS5_IJlSB_lEEESH_SI_NS4_8TiledMMAINS4_8MMA_AtomIJNS4_10MMA_TraitsINS4_19SM100_MMA_F8F6F4_SSEJSH_SH_fSE_SE_NS4_17integral_constantINS4_4UMMA5MajorELSP_0EEESQ_NSN_INSO_7ScaleInELSR_0EEESS_EEEEEENS4_6LayoutISC_NS5_IJNSA_ILi0EEESW_SW_EEEEENS5_IJNS4_10UnderscoreESZ_SZ_EEEEENS4_13SM90_TMA_LOADENS4_14ComposedLayoutINS4_7SwizzleILi2ELi4ELi3EEENS4_18smem_ptr_flag_bitsILi8EEENSV_INS5_IJNSA_ILi8EEESF_EEENS5_IJSF_SB_EEEEEEEvNS4_8identityES12_S1C_vS1D_EENS_8epilogue10collective18CollectiveEpilogueINS1F_23Sm100TmaWarpSpecializedILi2ELi2ELi64ELb0ELb0EEEJSG_NS5_IJNSV_ISE_SB_EENSV_ISF_SB_EEEEESH_SI_SH_SI_NS1F_6fusion15FusionCallbacksIS1J_NS1N_17LinearCombinationISH_fSH_fLNS_15FloatRoundStyleE2EEESG_S1M_JEEENS4_5SM1004TMEM4LOAD26SM100_TMEM_LOAD_32dp32b64xES12_S1C_NS4_39AutoVectorizingCopyWithAssumedAlignmentILi128EEENS4_14SM90_TMA_STOREES1C_S1Y_S1Y_EEEvvEEEEvNT_6ParamsE)
        /*0044*/ 	.word	0x00000000
.L_29:


//--------------------- .nv.compat                --------------------------
	.section	.nv.compat,"",@"SHT_CUDA_COMPAT_INFO"
	.align	4
        /*0000*/ 	.byte	0x02, 0x09, 0x01, 0x00, 0x02, 0x02, 0x02, 0x00, 0x02, 0x05, 0x05, 0x00, 0x03, 0x07, 0x01, 0x01
        /*0010*/ 	.byte	0x02, 0x03, 0x01, 0x00, 0x02, 0x06, 0x01, 0x00, 0x04, 0x0b, 0x08, 0x00, 0x09, 0x00, 0x00, 0x00
        /*0020*/ 	.byte	0x00, 0x00, 0x00, 0x00


//--------------------- .nv.info._ZN7cutlass13device_kernelINS_4gemm6kernel13GemmUniversalIN4cute5tupleIJiiiiEEENS1_10collective13CollectiveMmaINS1_35MainloopSm100TmaUmmaWarpSpecializedILi4ELi2ELi4ENS5_IJNS4_1CILi1EEESB_SB_EEEEENS5_IJNSA_ILi128EEESE_NSA_ILi64EEEEEENS_12float_e4m3_tENS5_IJlSB_lEEESH_SI_NS4_8TiledMMAINS4_8MMA_AtomIJNS4_10MMA_TraitsINS4_19SM100_MMA_F8F6F4_SSEJSH_SH_fSE_SE_NS4_17integral_constantINS4_4UMMA5MajorELSP_0EEESQ_NSN_INSO_7ScaleInELSR_0EEESS_EEEEEENS4_6LayoutISC_NS5_IJNSA_ILi0EEESW_SW_EEEEENS5_IJNS4_10UnderscoreESZ_SZ_EEEEENS4_13SM90_TMA_LOADENS4_14ComposedLayoutINS4_7SwizzleILi2ELi4ELi3EEENS4_18smem_ptr_flag_bitsILi8EEENSV_INS5_IJNSA_ILi8EEESF_EEENS5_IJSF_SB_EEEEEEEvNS4_8identityES12_S1C_vS1D_EENS_8epilogue10collective18CollectiveEpilogueINS1F_23Sm100TmaWarpSpecializedILi2ELi2ELi64ELb0ELb0EEEJSG_NS5_IJNSV_ISE_SB_EENSV_ISF_SB_EEEEESH_SI_SH_SI_NS1F_6fusion15FusionCallbacksIS1J_NS1N_17LinearCombinationISH_fSH_fLNS_15FloatRoundStyleE2EEESG_S1M_JEEENS4_5SM1004TMEM4LOAD26SM100_TMEM_LOAD_32dp32b64xES12_S1C_NS4_39AutoVectorizingCopyWithAssumedAlignmentILi128EEENS4_14SM90_TMA_STOREES1C_S1Y_S1Y_EEEvvEEEEvNT_6ParamsE --------------------------
	.section	.nv.info._ZN7cutlass13device_kernelINS_4gemm6kernel13GemmUniversalIN4cute5tupleIJiiiiEEENS1_10collective13CollectiveMmaINS1_35MainloopSm100TmaUmmaWarpSpecializedILi4ELi2ELi4ENS5_IJNS4_1CILi1EEESB_SB_EEEEENS5_IJNSA_ILi128EEESE_NSA_ILi64EEEEEENS_12float_e4m3_tENS5_IJlSB_lEEESH_SI_NS4_8TiledMMAINS4_8MMA_AtomIJNS4_10MMA_TraitsINS4_19SM100_MMA_F8F6F4_SSEJSH_SH_fSE_SE_NS4_17integral_constantINS4_4UMMA5MajorELSP_0EEESQ_NSN_INSO_7ScaleInELSR_0EEESS_EEEEEENS4_6LayoutISC_NS5_IJNSA_ILi0EEESW_SW_EEEEENS5_IJNS4_10UnderscoreESZ_SZ_EEEEENS4_13SM90_TMA_LOADENS4_14ComposedLayoutINS4_7SwizzleILi2ELi4ELi3EEENS4_18smem_ptr_flag_bitsILi8EEENSV_INS5_IJNSA_ILi8EEESF_EEENS5_IJSF_SB_EEEEEEEvNS4_8identityES12_S1C_vS1D_EENS_8epilogue10collective18CollectiveEpilogueINS1F_23Sm100TmaWarpSpecializedILi2ELi2ELi64ELb0ELb0EEEJSG_NS5_IJNSV_ISE_SB_EENSV_ISF_SB_EEEEESH_SI_SH_SI_NS1F_6fusion15FusionCallbacksIS1J_NS1N_17LinearCombinationISH_fSH_fLNS_15FloatRoundStyleE2EEESG_S1M_JEEENS4_5SM1004TMEM4LOAD26SM100_TMEM_LOAD_32dp32b64xES12_S1C_NS4_39AutoVectorizingCopyWithAssumedAlignmentILi128EEENS4_14SM90_TMA_STOREES1C_S1Y_S1Y_EEEvvEEEEvNT_6ParamsE,"",@"SHT_CUDA_INFO"
	.sectionflags	@""
	.align	4


	//----- nvinfo : EIATTR_CUDA_API_VERSION
	.align		4
        /*0000*/ 	.byte	0x04, 0x37
        /*0002*/ 	.short	(.L_31 - .L_30)
.L_30:
        /*0004*/ 	.word	0x00000082


	//----- nvinfo : EIATTR_KPARAM_INFO
	.align		4
.L_31:
        /*0008*/ 	.byte	0x04, 0x17
        /*000a*/ 	.short	(.L_33 - .L_32)
.L_32:
        /*000c*/ 	.word	0x00000000
        /*0010*/ 	.short	0x0000
        /*0012*/ 	.short	0x0000
        /*0014*/ 	.byte	0x00, 0xf0, 0x01, 0x20


	//----- nvinfo : EIATTR_AT_ENTRY_FRAGMENTS
	.align		4
.L_33:
        /*0018*/ 	.byte	0x04, 0x4f
        /*001a*/ 	.short	(.L_35 - .L_34)


	//   ....[0]....
.L_34:
        /*001c*/ 	.word	0x00000006


	//----- nvinfo : EIATTR_RESERVED_SMEM_USED
	.align		4
.L_35:
        /*0020*/ 	.byte	0x01, 0x41
	.zero		2


	//----- nvinfo : EIATTR_SPARSE_MMA_MASK
	.align		4
        /*0024*/ 	.byte	0x03, 0x50
        /*0026*/ 	.short	0x0000


	//----- nvinfo : EIATTR_TCGEN05_1CTA_USED
	.align		4
        /*0028*/ 	.byte	0x01, 0x51
	.zero		2


	//----- nvinfo : EIATTR_MAXREG_COUNT
	.align		4
        /*002c*/ 	.byte	0x03, 0x1b
        /*002e*/ 	.short	0x00ff


	//----- nvinfo : EIATTR_NUM_BARRIERS
	.align		4
        /*0030*/ 	.byte	0x02, 0x4c
        /*0032*/ 	.byte	0x07
	.zero		1


	//----- nvinfo : EIATTR_EXTERNS
	.align		4
        /*0034*/ 	.byte	0x04, 0x0f
        /*0036*/ 	.short	(.L_37 - .L_36)


	//   ....[0]....
	.align		4
.L_36:
        /*0038*/ 	.word	index@(__assertfail)


	//----- nvinfo : EIATTR_MERCURY_ISA_VERSION
	.align		4
.L_37:
        /*003c*/ 	.byte	0x03, 0x5f
        /*003e*/ 	.short	0x0101


	//----- nvinfo : EIATTR_INT_WARP_WIDE_INSTR_OFFSETS
	.align		4
        /*0040*/ 	.byte	0x04, 0x31
        /*0042*/ 	.short	(.L_39 - .L_38)


	//   ....[0]....
.L_38:
        /*0044*/ 	.word	0x00001d80


	//   ....[1]....
        /*0048*/ 	.word	0x000036f0


	//   ....[2]....
        /*004c*/ 	.word	0x00003710


	//   ....[3]....
        /*0050*/ 	.word	0x00003740


	//   ....[4]....
        /*0054*/ 	.word	0x00004070


	//   ....[5]....
        /*0058*/ 	.word	0x000040e0


	//   ....[6]....
        /*005c*/ 	.word	0x000042c0


	//   ....[7]....
        /*0060*/ 	.word	0x00004420


	//----- nvinfo : EIATTR_COOP_GROUP_MASK_REGIDS
	.align		4
.L_39:
        /*0064*/ 	.byte	0x04, 0x29
        /*0066*/ 	.short	(.L_41 - .L_40)


	//   ....[0]....
.L_40:
        /*0068*/ 	.word	0xffffffff


	//   ....[1]....
        /*006c*/ 	.word	0xffffffff


	//   ....[2]....
        /*0070*/ 	.word	0xffffffff


	//   ....[3]....
        /*0074*/ 	.word	0xffffffff


	//   ....[4]....
        /*0078*/ 	.word	0xffffffff


	//   ....[5]....
        /*007c*/ 	.word	0xffffffff


	//   ....[6]....
        /*0080*/ 	.word	0xffffffff


	//   ....[7]....
        /*0084*/ 	.word	0xffffffff


	//   ....[8]....
        /*0088*/ 	.word	0xffffffff


	//   ....[9]....
        /*008c*/ 	.word	0xffffffff


	//   ....[10]....
        /*0090*/ 	.word	0xffffffff


	//   ....[11]....
        /*0094*/ 	.word	0xffffffff


	//   ....[12]....
        /*0098*/ 	.word	0xffffffff


	//----- nvinfo : EIATTR_COOP_GROUP_INSTR_OFFSETS
	.align		4
.L_41:
        /*009c*/ 	.byte	0x04, 0x28
        /*009e*/ 	.short	(.L_43 - .L_42)


	//   ....[0]....
.L_42:
        /*00a0*/ 	.word	0x00000090


	//   ....[1]....
        /*00a4*/ 	.word	0x000004d0


	//   ....[2]....
        /*00a8*/ 	.word	0x00000640


	//   ....[3]....
        /*00ac*/ 	.word	0x000007a0


	//   ....[4]....
        /*00b0*/ 	.word	0x000008a0


	//   ....[5]....
        /*00b4*/ 	.word	0x00000a10


	//   ....[6]....
        /*00b8*/ 	.word	0x00000bb0


	//   ....[7]....
        /*00bc*/ 	.word	0x00001c60


	//   ....[8]....
        /*00c0*/ 	.word	0x00002a40


	//   ....[9]....
        /*00c4*/ 	.word	0x00002c50


	//   ....[10]....
        /*00c8*/ 	.word	0x00002c80


	//   ....[11]....
        /*00cc*/ 	.word	0x000035d0


	//   ....[12]....
        /*00d0*/ 	.word	0x00003800


	//----- nvinfo : EIATTR_VRC_CTA_INIT_COUNT
	.align		4
.L_43:
        /*00d4*/ 	.byte	0x02, 0x4a
        /*00d6*/ 	.byte	0x80
	.zero		1


	//----- nvinfo : EIATTR_SYSCALL_OFFSETS
	.align		4
        /*00d8*/ 	.byte	0x04, 0x46
        /*00da*/ 	.short	(.L_45 - .L_44)


	//   ....[0]....
.L_44:
        /*00dc*/ 	.word	0x00004e50


	//   ....[1]....
        /*00e0*/ 	.word	0x00004f90


	//   ....[2]....
        /*00e4*/ 	.word	0x000057f0


	//   ....[3]....
        /*00e8*/ 	.word	0x00006e00


	//----- nvinfo : EIATTR_MBARRIER_INSTR_OFFSETS
	.align		4
.L_45:
        /*00ec*/ 	.byte	0x04, 0x39
        /*00ee*/ 	.short	(.L_47 - .L_46)


	//   ....[0]....
.L_46:
        /*00f0*/ 	.word	0x000005b0
        /*00f4*/ 	.word	0x000000ff
        /*00f8*/ 	.word	0x00000000
        /*00fc*/ 	.short	0x0100
        /*00fe*/ 	.byte	0x05
	.zero		1


	//   ....[1]....
        /*0100*/ 	.word	0x000005c0
        /*0104*/ 	.word	0x000000ff
        /*0108*/ 	.word	0x00000020
        /*010c*/ 	.short	0x0100
        /*010e*/ 	.byte	0x05
	.zero		1


	//   ....[2]....
        /*0110*/ 	.word	0x000005d0
        /*0114*/ 	.word	0x000000ff
        /*0118*/ 	.word	0x00000008
        /*011c*/ 	.short	0x0100
        /*011e*/ 	.byte	0x05
	.zero		1


	//   ....[3]....
        /*0120*/ 	.word	0x000005e0
        /*0124*/ 	.word	0x000000ff
        /*0128*/ 	.word	0x00000028
        /*012c*/ 	.short	0x0100
        /*012e*/ 	.byte	0x05
	.zero		1


	//   ....[4]....
        /*0130*/ 	.word	0x000005f0
        /*0134*/ 	.word	0x000000ff
        /*0138*/ 	.word	0x00000010
        /*013c*/ 	.short	0x0100
        /*013e*/ 	.byte	0x05
	.zero		1


	//   ....[5]....
        /*0140*/ 	.word	0x00000600
        /*0144*/ 	.word	0x000000ff
        /*0148*/ 	.word	0x00000030
        /*014c*/ 	.short	0x0100
        /*014e*/ 	.byte	0x05
	.zero		1


	//   ....[6]....
        /*0150*/ 	.word	0x00000610
        /*0154*/ 	.word	0x000000ff
        /*0158*/ 	.word	0x00000018
        /*015c*/ 	.short	0x0100
        /*015e*/ 	.byte	0x05
	.zero		1


	//   ....[7]....
        /*0160*/ 	.word	0x00000620
        /*0164*/ 	.word	0x000000ff
        /*0168*/ 	.word	0x00000038
        /*016c*/ 	.short	0x0100
        /*016e*/ 	.byte	0x05
	.zero		1


	//   ....[8]....
        /*0170*/ 	.word	0x00000750
        /*0174*/ 	.word	0x000000ff
        /*0178*/ 	.word	0x00000040
        /*017c*/ 	.short	0x0100
        /*017e*/ 	.byte	0x07
	.zero		1


	//   ....[9]....
        /*0180*/ 	.word	0x00000760
        /*0184*/ 	.word	0x000000ff
        /*0188*/ 	.word	0x00000050
        /*018c*/ 	.short	0x0100
        /*018e*/ 	.byte	0x07
	.zero		1


	//   ....[10]....
        /*0190*/ 	.word	0x00000770
        /*0194*/ 	.word	0x000000ff
        /*0198*/ 	.word	0x00000048
        /*019c*/ 	.short	0x0100
        /*019e*/ 	.byte	0x07
	.zero		1


	//   ....[11]....
        /*01a0*/ 	.word	0x00000780
        /*01a4*/ 	.word	0x000000ff
        /*01a8*/ 	.word	0x00000058
        /*01ac*/ 	.short	0x0100
        /*01ae*/ 	.byte	0x07
	.zero		1


	//   ....[12]....
        /*01b0*/ 	.word	0x00000870
        /*01b4*/ 	.word	0x000000ff
        /*01b8*/ 	.word	0x00000060
        /*01bc*/ 	.short	0x0100
        /*01be*/ 	.byte	0x05
	.zero		1


	//   ....[13]....
        /*01c0*/ 	.word	0x00000880
        /*01c4*/ 	.word	0x000000ff
        /*01c8*/ 	.word	0x00000068
        /*01cc*/ 	.short	0x0100
        /*01ce*/ 	.byte	0x05
	.zero		1


	//   ....[14]....
        /*01d0*/ 	.word	0x000009c0
        /*01d4*/ 	.word	0x000000ff
        /*01d8*/ 	.word	0x00000070
        /*01dc*/ 	.short	0x0100
        /*01de*/ 	.byte	0x05
	.zero		1


	//   ....[15]....
        /*01e0*/ 	.word	0x000009d0
        /*01e4*/ 	.word	0x000000ff
        /*01e8*/ 	.word	0x00000080
        /*01ec*/ 	.short	0x0100
        /*01ee*/ 	.byte	0x05
	.zero		1


	//   ....[16]....
        /*01f0*/ 	.word	0x000009e0
        /*01f4*/ 	.word	0x000000ff
        /*01f8*/ 	.word	0x00000078
        /*01fc*/ 	.short	0x0100
        /*01fe*/ 	.byte	0x05
	.zero		1


	//   ....[17]....
        /*0200*/ 	.word	0x000009f0
        /*0204*/ 	.word	0x000000ff
        /*0208*/ 	.word	0x00000088
        /*020c*/ 	.short	0x0100
        /*020e*/ 	.byte	0x05
	.zero		1


	//   ....[18]....
        /*0210*/ 	.word	0x00000b20
        /*0214*/ 	.word	0x000000ff
        /*0218*/ 	.word	0x00000090
        /*021c*/ 	.short	0x0100
        /*021e*/ 	.byte	0x07
	.zero		1


	//   ....[19]....
        /*0220*/ 	.word	0x00000b30
        /*0224*/ 	.word	0x000000ff
        /*0228*/ 	.word	0x000000b0
        /*022c*/ 	.short	0x0100
        /*022e*/ 	.byte	0x07
	.zero		1


	//   ....[20]....
        /*0230*/ 	.word	0x00000b40
        /*0234*/ 	.word	0x000000ff
        /*0238*/ 	.word	0x00000098
        /*023c*/ 	.short	0x0100
        /*023e*/ 	.byte	0x07
	.zero		1


	//   ....[21]....
        /*0240*/ 	.word	0x00000b50
        /*0244*/ 	.word	0x000000ff
        /*0248*/ 	.word	0x000000b8
        /*024c*/ 	.short	0x0100
        /*024e*/ 	.byte	0x07
	.zero		1


	//   ....[22]....
        /*0250*/ 	.word	0x00000b60
        /*0254*/ 	.word	0x000000ff
        /*0258*/ 	.word	0x000000a0
        /*025c*/ 	.short	0x0100
        /*025e*/ 	.byte	0x07
	.zero		1


	//   ....[23]....
        /*0260*/ 	.word	0x00000b70
        /*0264*/ 	.word	0x000000ff
        /*0268*/ 	.word	0x000000c0
        /*026c*/ 	.short	0x0100
        /*026e*/ 	.byte	0x07
	.zero		1


	//   ....[24]....
        /*0270*/ 	.word	0x00000b80
        /*0274*/ 	.word	0x000000ff
        /*0278*/ 	.word	0x000000a8
        /*027c*/ 	.short	0x0100
        /*027e*/ 	.byte	0x07
	.zero		1


	//   ....[25]....
        /*0280*/ 	.word	0x00000b90
        /*0284*/ 	.word	0x000000ff
        /*0288*/ 	.word	0x000000c8
        /*028c*/ 	.short	0x0100
        /*028e*/ 	.byte	0x07
	.zero		1


	//   ....[26]....
        /*0290*/ 	.word	0x00000c80
        /*0294*/ 	.word	0x000000ff
        /*0298*/ 	.word	0x000000d0
        /*029c*/ 	.short	0x0100
        /*029e*/ 	.byte	0x05
	.zero		1


	//   ....[27]....
        /*02a0*/ 	.word	0x00000c90
        /*02a4*/ 	.word	0x000000ff
        /*02a8*/ 	.word	0x000000e0
        /*02ac*/ 	.short	0x0100
        /*02ae*/ 	.byte	0x05
	.zero		1


	//   ....[28]....
        /*02b0*/ 	.word	0x00000ca0
        /*02b4*/ 	.word	0x000000ff
        /*02b8*/ 	.word	0x000000d8
        /*02bc*/ 	.short	0x0100
        /*02be*/ 	.byte	0x05
	.zero		1


	//   ....[29]....
        /*02c0*/ 	.word	0x00000cb0
        /*02c4*/ 	.word	0x000000ff
        /*02c8*/ 	.word	0x000000e8
        /*02cc*/ 	.short	0x0100
        /*02ce*/ 	.byte	0x05
	.zero		1


	//   ....[30]....
        /*02d0*/ 	.word	0x00001580
        /*02d4*/ 	.word	0x00000003
        /*02d8*/ 	.word	0x000000e0
        /*02dc*/ 	.short	0x010a
        /*02de*/ 	.byte	0xff
	.zero		1


	//   ....[31]....
        /*02e0*/ 	.word	0x000015b0
        /*02e4*/ 	.word	0x00000003
        /*02e8*/ 	.word	0x000000d0
        /*02ec*/ 	.short	0x0101
        /*02ee*/ 	.byte	0xff
	.zero		1


	//   ....[32]....
        /*02f0*/ 	.word	0x00001680
        /*02f4*/ 	.word	0x000000ff
        /*02f8*/ 	.word	0x00000020
        /*02fc*/ 	.short	0x010a
        /*02fe*/ 	.byte	0x08
	.zero		1


	//   ....[33]....
        /*0300*/ 	.word	0x00001720
        /*0304*/ 	.word	0x000000ff
        /*0308*/ 	.word	0x00000020
        /*030c*/ 	.short	0x010a
        /*030e*/ 	.byte	0x21
	.zero		1


	//   ....[34]....
        /*0310*/ 	.word	0x00001880
        /*0314*/ 	.word	0x000000ff
        /*0318*/ 	.word	0x00000020
        /*031c*/ 	.short	0x010a
        /*031e*/ 	.byte	0x08
	.zero		1


	//   ....[35]....
        /*0320*/ 	.word	0x00001970
        /*0324*/ 	.word	0x000000ff
        /*0328*/ 	.word	0x00000068
        /*032c*/ 	.short	0x0101
        /*032e*/ 	.byte	0x04
	.zero		1


	//   ....[36]....
        /*0330*/ 	.word	0x00001990
        /*0334*/ 	.word	0x000000ff
        /*0338*/ 	.word	0x00000020
        /*033c*/ 	.short	0x010a
        /*033e*/ 	.byte	0x08
	.zero		1


	//   ....[37]....
        /*0340*/ 	.word	0x00001a10
        /*0344*/ 	.word	0x000000ff
        /*0348*/ 	.word	0x00000020
        /*034c*/ 	.short	0x010a
        /*034e*/ 	.byte	0x11
	.zero		1


	//   ....[38]....
        /*0350*/ 	.word	0x00001b70
        /*0354*/ 	.word	0x000000ff
        /*0358*/ 	.word	0x00000020
        /*035c*/ 	.short	0x010a
        /*035e*/ 	.byte	0x08
	.zero		1


	//   ....[39]....
        /*0360*/ 	.word	0x00001c90
        /*0364*/ 	.word	0x00000002
        /*0368*/ 	.word	0x00000070
        /*036c*/ 	.short	0x010a
        /*036e*/ 	.byte	0xff
	.zero		1


	//   ....[40]....
        /*0370*/ 	.word	0x00001d50
        /*0374*/ 	.word	0x00000002
        /*0378*/ 	.word	0x00000000
        /*037c*/ 	.short	0x0101
        /*037e*/ 	.byte	0xff
	.zero		1


	//   ....[41]....
        /*0380*/ 	.word	0x000022b0
        /*0384*/ 	.word	0x000000ff
        /*0388*/ 	.word	0x00000000
        /*038c*/ 	.short	0x010a
        /*038e*/ 	.byte	0x05
	.zero		1


	//   ....[42]....
        /*0390*/ 	.word	0x00002340
        /*0394*/ 	.word	0x000000ff
        /*0398*/ 	.word	0x00000000
        /*039c*/ 	.short	0x010a
        /*039e*/ 	.byte	0x05
	.zero		1


	//   ....[43]....
        /*03a0*/ 	.word	0x000023d0
        /*03a4*/ 	.word	0x000000ff
        /*03a8*/ 	.word	0x00000000
        /*03ac*/ 	.short	0x010a
        /*03ae*/ 	.byte	0x05
	.zero		1


	//   ....[44]....
        /*03b0*/ 	.word	0x00002470
        /*03b4*/ 	.word	0x00000000
        /*03b8*/ 	.word	0x00000000
        /*03bc*/ 	.short	0x010a
        /*03be*/ 	.byte	0xff
	.zero		1


	//   ....[45]....
        /*03c0*/ 	.word	0x00002590
        /*03c4*/ 	.word	0x00000000
        /*03c8*/ 	.word	0x000000d0
        /*03cc*/ 	.short	0x010a
        /*03ce*/ 	.byte	0xff
	.zero		1


	//   ....[46]....
        /*03d0*/ 	.word	0x000025f0
        /*03d4*/ 	.word	0x00000004
        /*03d8*/ 	.word	0x00000000
        /*03dc*/ 	.short	0x0101
        /*03de*/ 	.byte	0xff
	.zero		1


	//   ....[47]....
        /*03e0*/ 	.word	0x00002610
        /*03e4*/ 	.word	0x000000ff
        /*03e8*/ 	.word	0x00000080
        /*03ec*/ 	.short	0x010a
        /*03ee*/ 	.byte	0x05
	.zero		1


	//   ....[48]....
        /*03f0*/ 	.word	0x00002730
        /*03f4*/ 	.word	0x00000000
        /*03f8*/ 	.word	0x00000070
        /*03fc*/ 	.short	0x010a
        /*03fe*/ 	.byte	0xff
	.zero		1


	//   ....[49]....
        /*0400*/ 	.word	0x00002840
        /*0404*/ 	.word	0x00000000
        /*0408*/ 	.word	0x00000000
        /*040c*/ 	.short	0x0101
        /*040e*/ 	.byte	0xff
	.zero		1


	//   ....[50]....
        /*0410*/ 	.word	0x000028d0
        /*0414*/ 	.word	0x000000ff
        /*0418*/ 	.word	0x00000080
        /*041c*/ 	.short	0x0106
        /*041e*/ 	.byte	0x05
	.zero		1


	//   ....[51]....
        /*0420*/ 	.word	0x000028f0
        /*0424*/ 	.word	0x000000ff
        /*0428*/ 	.word	0x00000080
        /*042c*/ 	.short	0x010a
        /*042e*/ 	.byte	0x05
	.zero		1


	//   ....[52]....
        /*0430*/ 	.word	0x00002980
        /*0434*/ 	.word	0x000000ff
        /*0438*/ 	.word	0x00000080
        /*043c*/ 	.short	0x0106
        /*043e*/ 	.byte	0x04
	.zero		1


	//   ....[53]....
        /*0440*/ 	.word	0x000029c0
        /*0444*/ 	.word	0x00000000
        /*0448*/ 	.word	0x00000080
        /*044c*/ 	.short	0x010a
        /*044e*/ 	.byte	0xff
	.zero		1


	//   ....[54]....
        /*0450*/ 	.word	0x00002ec0
        /*0454*/ 	.word	0x00000000
        /*0458*/ 	.word	0x00000070
        /*045c*/ 	.short	0x010a
        /*045e*/ 	.byte	0xff
	.zero		1


	//   ....[55]....
        /*0460*/ 	.word	0x00002fd0
        /*0464*/ 	.word	0x00000003
        /*0468*/ 	.word	0x00000000
        /*046c*/ 	.short	0x0101
        /*046e*/ 	.byte	0xff
	.zero		1


	//   ....[56]....
        /*0470*/ 	.word	0x00002fe0
        /*0474*/ 	.word	0x000000ff
        /*0478*/ 	.word	0x00000000
        /*047c*/ 	.short	0x010a
        /*047e*/ 	.byte	0x04
	.zero		1


	//   ....[57]....
        /*0480*/ 	.word	0x00003000
        /*0484*/ 	.word	0x000000ff
        /*0488*/ 	.word	0x000000b0
        /*048c*/ 	.short	0x010a
        /*048e*/ 	.byte	0x08
	.zero		1


	//   ....[58]....
        /*0490*/ 	.word	0x000030d0
        /*0494*/ 	.word	0x000000ff
        /*0498*/ 	.word	0x00000000
        /*049c*/ 	.short	0x010a
        /*049e*/ 	.byte	0x07
	.zero		1


	//   ....[59]....
        /*04a0*/ 	.word	0x00003210
        /*04a4*/ 	.word	0x000000ff
        /*04a8*/ 	.word	0x00000000
        /*04ac*/ 	.short	0x010a
        /*04ae*/ 	.byte	0x04
	.zero		1


	//   ....[60]....
        /*04b0*/ 	.word	0x00003400
        /*04b4*/ 	.word	0x000000ff
        /*04b8*/ 	.word	0x00000000
        /*04bc*/ 	.short	0x010a
        /*04be*/ 	.byte	0x05
	.zero		1


	//   ....[61]....
        /*04c0*/ 	.word	0x00003490
        /*04c4*/ 	.word	0x000000ff
        /*04c8*/ 	.word	0x00000000
        /*04cc*/ 	.short	0x010a
        /*04ce*/ 	.byte	0x05
	.zero		1


	//   ....[62]....
        /*04d0*/ 	.word	0x00003520
        /*04d4*/ 	.word	0x000000ff
        /*04d8*/ 	.word	0x00000000
        /*04dc*/ 	.short	0x010a
        /*04de*/ 	.byte	0x05
	.zero		1


	//   ....[63]....
        /*04e0*/ 	.word	0x000035b0
        /*04e4*/ 	.word	0x000000ff
        /*04e8*/ 	.word	0x00000000
        /*04ec*/ 	.short	0x010a
        /*04ee*/ 	.byte	0x07
	.zero		1


	//   ....[64]....
        /*04f0*/ 	.word	0x00003a10
        /*04f4*/ 	.word	0x00000000
        /*04f8*/ 	.word	0x00000070
        /*04fc*/ 	.short	0x010a
        /*04fe*/ 	.byte	0xff
	.zero		1


	//   ....[65]....
        /*0500*/ 	.word	0x00003ad0
        /*0504*/ 	.word	0x00000000
        /*0508*/ 	.word	0x00000000
        /*050c*/ 	.short	0x0101
        /*050e*/ 	.byte	0xff
	.zero		1


	//   ....[66]....
        /*0510*/ 	.word	0x00003df0
        /*0514*/ 	.word	0x000000ff
        /*0518*/ 	.word	0x00000068
        /*051c*/ 	.short	0x010a
        /*051e*/ 	.byte	0x07
	.zero		1


	//   ....[67]....
        /*0520*/ 	.word	0x00003fe0
        /*0524*/ 	.word	0x000000ff
        /*0528*/ 	.word	0x00000050
        /*052c*/ 	.short	0x010a
        /*052e*/ 	.byte	0x07
	.zero		1


	//   ....[68]....
        /*0530*/ 	.word	0x000041b0
        /*0534*/ 	.word	0x000000ff
        /*0538*/ 	.word	0x00000040
        /*053c*/ 	.short	0x010b
        /*053e*/ 	.byte	0x07
	.zero		1


	//   ....[69]....
        /*0540*/ 	.word	0x00004220
        /*0544*/ 	.word	0x000000ff
        /*0548*/ 	.word	0x00000000
        /*054c*/ 	.short	0x0101
        /*054e*/ 	.byte	0x08
	.zero		1


	//   ....[70]....
        /*0550*/ 	.word	0x00004250
        /*0554*/ 	.word	0x000000ff
        /*0558*/ 	.word	0x00000058
        /*055c*/ 	.short	0x010a
        /*055e*/ 	.byte	0x07
	.zero		1


	//   ....[71]....
        /*0560*/ 	.word	0x00004460
        /*0564*/ 	.word	0x000000ff
        /*0568*/ 	.word	0x00000048
        /*056c*/ 	.short	0x010b
        /*056e*/ 	.byte	0x07
	.zero		1


	//   ....[72]....
        /*0570*/ 	.word	0x00004480
        /*0574*/ 	.word	0x000000ff
        /*0578*/ 	.word	0x00000000
        /*057c*/ 	.short	0x0101
        /*057e*/ 	.byte	0x0d
	.zero		1


	//   ....[73]....
        /*0580*/ 	.word	0x000044b0
        /*0584*/ 	.word	0x000000ff
        /*0588*/ 	.word	0x00000050
        /*058c*/ 	.short	0x010a
        /*058e*/ 	.byte	0x07
	.zero		1


	//   ....[74]....
        /*0590*/ 	.word	0x000044f0
        /*0594*/ 	.word	0x00000000
        /*0598*/ 	.word	0x00000058
        /*059c*/ 	.short	0x010a
        /*059e*/ 	.byte	0xff
	.zero		1


	//   ....[75]....
        /*05a0*/ 	.word	0x00004820
        /*05a4*/ 	.word	0x00000000
        /*05a8*/ 	.word	0x00000070
        /*05ac*/ 	.short	0x010a
        /*05ae*/ 	.byte	0xff
	.zero		1


	//   ....[76]....
        /*05b0*/ 	.word	0x00004930
        /*05b4*/ 	.word	0x00000000
        /*05b8*/ 	.word	0x00000000
        /*05bc*/ 	.short	0x0101
        /*05be*/ 	.byte	0xff
	.zero		1


	//   ....[77]....
        /*05c0*/ 	.word	0x00005390
        /*05c4*/ 	.word	0x00000003
        /*05c8*/ 	.word	0x00000040
        /*05cc*/ 	.short	0x010a
        /*05ce*/ 	.byte	0xff
	.zero		1


	//   ....[78]....
        /*05d0*/ 	.word	0x000053d0
        /*05d4*/ 	.word	0x000000cf
        /*05d8*/ 	.word	0x00000090
        /*05dc*/ 	.short	0x010a
        /*05de*/ 	.byte	0xff
	.zero		1


	//   ....[79]....
        /*05e0*/ 	.word	0x00005500
        /*05e4*/ 	.word	0x00000003
        /*05e8*/ 	.word	0x00000040
        /*05ec*/ 	.short	0x010a
        /*05ee*/ 	.byte	0xff
	.zero		1


	//   ....[80]....
        /*05f0*/ 	.word	0x00005660
        /*05f4*/ 	.word	0x00000000
        /*05f8*/ 	.word	0x00000000
        /*05fc*/ 	.short	0x0101
        /*05fe*/ 	.byte	0xff
	.zero		1


	//   ....[81]....
        /*0600*/ 	.word	0x000056c0
        /*0604*/ 	.word	0x000000cf
        /*0608*/ 	.word	0x00000090
        /*060c*/ 	.short	0x010a
        /*060e*/ 	.byte	0xff
	.zero		1


	//   ....[82]....
        /*0610*/ 	.word	0x00006a70
        /*0614*/ 	.word	0x000000d2
        /*0618*/ 	.word	0x00000040
        /*061c*/ 	.short	0x010a
        /*061e*/ 	.byte	0xff
	.zero		1


	//   ....[83]....
        /*0620*/ 	.word	0x00006b40
        /*0624*/ 	.word	0x000000d2
        /*0628*/ 	.word	0x00000040
        /*062c*/ 	.short	0x010a
        /*062e*/ 	.byte	0xff
	.zero		1


	//   ....[84]....
        /*0630*/ 	.word	0x00006c80
        /*0634*/ 	.word	0x00000003
        /*0638*/ 	.word	0x00000000
        /*063c*/ 	.short	0x0101
        /*063e*/ 	.byte	0xff
	.zero		1


	//   ....[85]....
        /*0640*/ 	.word	0x00007190
        /*0644*/ 	.word	0x000000ff
        /*0648*/ 	.word	0x00000000
        /*064c*/ 	.short	0x0101
        /*064e*/ 	.byte	0x05
	.zero		1


	//   ....[86]....
        /*0650*/ 	.word	0x00008110
        /*0654*/ 	.word	0x00000003
        /*0658*/ 	.word	0x000000e0
        /*065c*/ 	.short	0x010a
        /*065e*/ 	.byte	0xff
	.zero		1


	//   ....[87]....
        /*0660*/ 	.word	0x00008170
        /*0664*/ 	.word	0x00000002
        /*0668*/ 	.word	0x00000020
        /*066c*/ 	.short	0x010a
        /*066e*/ 	.byte	0xff
	.zero		1


	//   ....[88]....
        /*0670*/ 	.word	0x000081d0
        /*0674*/ 	.word	0x00000002
        /*0678*/ 	.word	0x00000020
        /*067c*/ 	.short	0x010a
        /*067e*/ 	.byte	0xff
	.zero		1


	//   ....[89]....
        /*0680*/ 	.word	0x00008220
        /*0684*/ 	.word	0x00000002
        /*0688*/ 	.word	0x00000070
        /*068c*/ 	.short	0x010a
        /*068e*/ 	.byte	0xff
	.zero		1


	//   ....[90]....
        /*0690*/ 	.word	0x00008280
        /*0694*/ 	.word	0x00000000
        /*0698*/ 	.word	0x00000000
        /*069c*/ 	.short	0x010a
        /*069e*/ 	.byte	0xff
	.zero		1


	//   ....[91]....
        /*06a0*/ 	.word	0x000082e0
        /*06a4*/ 	.word	0x00000000
        /*06a8*/ 	.word	0x00000000
        /*06ac*/ 	.short	0x010a
        /*06ae*/ 	.byte	0xff
	.zero		1


	//   ....[92]....
        /*06b0*/ 	.word	0x00008340
        /*06b4*/ 	.word	0x00000000
        /*06b8*/ 	.word	0x00000000
        /*06bc*/ 	.short	0x010a
        /*06be*/ 	.byte	0xff
	.zero		1


	//   ....[93]....
        /*06c0*/ 	.word	0x00008390
        /*06c4*/ 	.word	0x00000000
        /*06c8*/ 	.word	0x000000d0
        /*06cc*/ 	.short	0x010a
        /*06ce*/ 	.byte	0xff
	.zero		1


	//   ....[94]....
        /*06d0*/ 	.word	0x000083f0
        /*06d4*/ 	.word	0x00000000
        /*06d8*/ 	.word	0x00000080
        /*06dc*/ 	.short	0x010a
        /*06de*/ 	.byte	0xff
	.zero		1


	//   ....[95]....
        /*06e0*/ 	.word	0x00008440
        /*06e4*/ 	.word	0x00000000
        /*06e8*/ 	.word	0x00000070
        /*06ec*/ 	.short	0x010a
        /*06ee*/ 	.byte	0xff
	.zero		1


	//   ....[96]....
        /*06f0*/ 	.word	0x000084a0
        /*06f4*/ 	.word	0x00000000
        /*06f8*/ 	.word	0x00000080
        /*06fc*/ 	.short	0x010a
        /*06fe*/ 	.byte	0xff
	.zero		1


	//   ....[97]....
        /*0700*/ 	.word	0x000084f0
        /*0704*/ 	.word	0x00000000
        /*0708*/ 	.word	0x00000070
        /*070c*/ 	.short	0x010a
        /*070e*/ 	.byte	0xff
	.zero		1


	//   ....[98]....
        /*0710*/ 	.word	0x00008550
        /*0714*/ 	.word	0x00000003
        /*0718*/ 	.word	0x000000b0
        /*071c*/ 	.short	0x010a
        /*071e*/ 	.byte	0xff
	.zero		1


	//   ....[99]....
        /*0720*/ 	.word	0x000085b0
        /*0724*/ 	.word	0x00000000
        /*0728*/ 	.word	0x00000000
        /*072c*/ 	.short	0x010a
        /*072e*/ 	.byte	0xff
	.zero		1


	//   ....[100]....
        /*0730*/ 	.word	0x00008610
        /*0734*/ 	.word	0x00000000
        /*0738*/ 	.word	0x00000000
        /*073c*/ 	.short	0x010a
        /*073e*/ 	.byte	0xff
	.zero		1


	//   ....[101]....
        /*0740*/ 	.word	0x00008670
        /*0744*/ 	.word	0x00000000
        /*0748*/ 	.word	0x00000000
        /*074c*/ 	.short	0x010a
        /*074e*/ 	.byte	0xff
	.zero		1


	//   ....[102]....
        /*0750*/ 	.word	0x000086d0
        /*0754*/ 	.word	0x00000000
        /*0758*/ 	.word	0x00000000
        /*075c*/ 	.short	0x010a
        /*075e*/ 	.byte	0xff
	.zero		1


	//   ....[103]....
        /*0760*/ 	.word	0x00008730
        /*0764*/ 	.word	0x00000000
        /*0768*/ 	.word	0x00000000
        /*076c*/ 	.short	0x010a
        /*076e*/ 	.byte	0xff
	.zero		1


	//   ....[104]....
        /*0770*/ 	.word	0x00008780
        /*0774*/ 	.word	0x00000000
        /*0778*/ 	.word	0x00000070
        /*077c*/ 	.short	0x010a
        /*077e*/ 	.byte	0xff
	.zero		1


	//   ....[105]....
        /*0780*/ 	.word	0x000087e0
        /*0784*/ 	.word	0x00000000
        /*0788*/ 	.word	0x00000068
        /*078c*/ 	.short	0x010a
        /*078e*/ 	.byte	0xff
	.zero		1


	//   ....[106]....
        /*0790*/ 	.word	0x00008840
        /*0794*/ 	.word	0x00000003
        /*0798*/ 	.word	0x00000050
        /*079c*/ 	.short	0x010a
        /*079e*/ 	.byte	0xff
	.zero		1


	//   ....[107]....
        /*07a0*/ 	.word	0x000088a0
        /*07a4*/ 	.word	0x00000003
        /*07a8*/ 	.word	0x00000058
        /*07ac*/ 	.short	0x010a
        /*07ae*/ 	.byte	0xff
	.zero		1


	//   ....[108]....
        /*07b0*/ 	.word	0x00008900
        /*07b4*/ 	.word	0x00000000
        /*07b8*/ 	.word	0x00000050
        /*07bc*/ 	.short	0x010a
        /*07be*/ 	.byte	0xff
	.zero		1


	//   ....[109]....
        /*07c0*/ 	.word	0x00008950
        /*07c4*/ 	.word	0x00000000
        /*07c8*/ 	.word	0x00000070
        /*07cc*/ 	.short	0x010a
        /*07ce*/ 	.byte	0xff
	.zero		1


	//   ....[110]....
        /*07d0*/ 	.word	0x000089a0
        /*07d4*/ 	.word	0x00000003
        /*07d8*/ 	.word	0x00000040
        /*07dc*/ 	.short	0x010a
        /*07de*/ 	.byte	0xff
	.zero		1


	//   ....[111]....
        /*07e0*/ 	.word	0x000089f0
        /*07e4*/ 	.word	0x000000cf
        /*07e8*/ 	.word	0x00000090
        /*07ec*/ 	.short	0x010a
        /*07ee*/ 	.byte	0xff
	.zero		1


	//   ....[112]....
        /*07f0*/ 	.word	0x00008a40
        /*07f4*/ 	.word	0x000000d2
        /*07f8*/ 	.word	0x00000040
        /*07fc*/ 	.short	0x010a
        /*07fe*/ 	.byte	0xff
	.zero		1


	//----- nvinfo : EIATTR_NUM_MBARRIERS
	.align		4
.L_47:
        /*0800*/ 	.byte	0x03, 0x38
        /*0802*/ 	.short	0x001e


	//----- nvinfo : EIATTR_EXIT_INSTR_OFFSETS
	.align		4
        /*0804*/ 	.byte	0x04, 0x1c
        /*0806*/ 	.short	(.L_49 - .L_48)


	//   ....[0]....
.L_48:
        /*0808*/ 	.word	0x000024a0


	//   ....[1]....
        /*080c*/ 	.word	0x00002990


	//   ....[2]....
        /*0810*/ 	.word	0x000029f0


	//   ....[3]....
        /*0814*/ 	.word	0x00003810


	//   ....[4]....
        /*0818*/ 	.word	0x00004520


	//   ....[5]....
        /*081c*/ 	.word	0x00004560


	//   ....[6]....
        /*0820*/ 	.word	0x00008100


	//----- nvinfo : EIATTR_MAX_THREADS
	.align		4
.L_49:
        /*0824*/ 	.byte	0x04, 0x05
        /*0826*/ 	.short	(.L_51 - .L_50)
.L_50:
        /*0828*/ 	.word	0x00000100
        /*082c*/ 	.word	0x00000001
        /*0830*/ 	.word	0x00000001


	//----- nvinfo : EIATTR_CRS_STACK_SIZE
	.align		4
.L_51:
        /*0834*/ 	.byte	0x04, 0x1e
        /*0836*/ 	.short	(.L_53 - .L_52)
.L_52:
        /*0838*/ 	.word	0x00000000


	//----- nvinfo : EIATTR_CBANK_PARAM_SIZE
	.align		4
.L_53:
        /*083c*/ 	.byte	0x03, 0x19
        /*083e*/ 	.short	0x0800


	//----- nvinfo : EIATTR_PARAM_CBANK
	.align		4
        /*0840*/ 	.byte	0x04, 0x0a
        /*0842*/ 	.short	(.L_55 - .L_54)
	.align		4
.L_54:
        /*0844*/ 	.word	index@(.nv.constant0._ZN7cutlass13device_kernelINS_4gemm6kernel13GemmUniversalIN4cute5tupleIJiiiiEEENS1_10collective13CollectiveMmaINS1_35MainloopSm100TmaUmmaWarpSpecializedILi4ELi2ELi4ENS5_IJNS4_1CILi1EEESB_SB_EEEEENS5_IJNSA_ILi128EEESE_NSA_ILi64EEEEEENS_12float_e4m3_tENS5_IJlSB_lEEESH_SI_NS4_8TiledMMAINS4_8MMA_AtomIJNS4_10MMA_TraitsINS4_19SM100_MMA_F8F6F4_SSEJSH_SH_fSE_SE_NS4_17integral_constantINS4_4UMMA5MajorELSP_0EEESQ_NSN_INSO_7ScaleInELSR_0EEESS_EEEEEENS4_6LayoutISC_NS5_IJNSA_ILi0EEESW_SW_EEEEENS5_IJNS4_10UnderscoreESZ_SZ_EEEEENS4_13SM90_TMA_LOADENS4_14ComposedLayoutINS4_7SwizzleILi2ELi4ELi3EEENS4_18smem_ptr_flag_bitsILi8EEENSV_INS5_IJNSA_ILi8EEESF_EEENS5_IJSF_SB_EEEEEEEvNS4_8identityES12_S1C_vS1D_EENS_8epilogue10collective18CollectiveEpilogueINS1F_23Sm100TmaWarpSpecializedILi2ELi2ELi64ELb0ELb0EEEJSG_NS5_IJNSV_ISE_SB_EENSV_ISF_SB_EEEEESH_SI_SH_SI_NS1F_6fusion15FusionCallbacksIS1J_NS1N_17LinearCombinationISH_fSH_fLNS_15FloatRoundStyleE2EEESG_S1M_JEEENS4_5SM1004TMEM4LOAD26SM100_TMEM_LOAD_32dp32b64xES12_S1C_NS4_39AutoVectorizingCopyWithAssumedAlignmentILi128EEENS4_14SM90_TMA_STOREES1C_S1Y_S1Y_EEEvvEEEEvNT_6ParamsE)
        /*0848*/ 	.short	0x0380
        /*084a*/ 	.short	0x0800


	//----- nvinfo : EIATTR_SW_WAR
	.align		4
.L_55:
        /*084c*/ 	.byte	0x04, 0x36
        /*084e*/ 	.short	(.L_57 - .L_56)
.L_56:
        /*0850*/ 	.word	0x00000008
.L_57:


//--------------------- .nv.callgraph             --------------------------
	.section	.nv.callgraph,"",@"SHT_CUDA_CALLGRAPH"
	.align	4
	.sectionentsize	8
	.align		4
        /*0000*/ 	.word	0x00000000
	.align		4
        /*0004*/ 	.word	0xffffffff
	.align		4
        /*0008*/ 	.word	index@(_ZN7cutlass13device_kernelINS_4gemm6kernel13GemmUniversalIN4cute5tupleIJiiiiEEENS1_10collective13CollectiveMmaINS1_35MainloopSm100TmaUmmaWarpSpecializedILi4ELi2ELi4ENS5_IJNS4_1CILi1EEESB_SB_EEEEENS5_IJNSA_ILi128EEESE_NSA_ILi64EEEEEENS_12float_e4m3_tENS5_IJlSB_lEEESH_SI_NS4_8TiledMMAINS4_8MMA_AtomIJNS4_10MMA_TraitsINS4_19SM100_MMA_F8F6F4_SSEJSH_SH_fSE_SE_NS4_17integral_constantINS4_4UMMA5MajorELSP_0EEESQ_NSN_INSO_7ScaleInELSR_0EEESS_EEEEEENS4_6LayoutISC_NS5_IJNSA_ILi0EEESW_SW_EEEEENS5_IJNS4_10UnderscoreESZ_SZ_EEEEENS4_13SM90_TMA_LOADENS4_14ComposedLayoutINS4_7SwizzleILi2ELi4ELi3EEENS4_18smem_ptr_flag_bitsILi8EEENSV_INS5_IJNSA_ILi8EEESF_EEENS5_IJSF_SB_EEEEEEEvNS4_8identityES12_S1C_vS1D_EENS_8epilogue10collective18CollectiveEpilogueINS1F_23Sm100TmaWarpSpecializedILi2ELi2ELi64ELb0ELb0EEEJSG_NS5_IJNSV_ISE_SB_EENSV_ISF_SB_EEEEESH_SI_SH_SI_NS1F_6fusion15FusionCallbacksIS1J_NS1N_17LinearCombinationISH_fSH_fLNS_15FloatRoundStyleE2EEESG_S1M_JEEENS4_5SM1004TMEM4LOAD26SM100_TMEM_LOAD_32dp32b64xES12_S1C_NS4_39AutoVectorizingCopyWithAssumedAlignmentILi128EEENS4_14SM90_TMA_STOREES1C_S1Y_S1Y_EEEvvEEEEvNT_6ParamsE)
	.align		4
        /*000c*/ 	.word	index@(__assertfail)
	.align		4
        /*0010*/ 	.word	0x00000000
	.align		4
        /*0014*/ 	.word	0xfffffffe
	.align		4
        /*0018*/ 	.word	0x00000000
	.align		4
        /*001c*/ 	.word	0xfffffffd
	.align		4
        /*0020*/ 	.word	0x00000000
	.align		4
        /*0024*/ 	.word	0xfffffffc


//--------------------- .nv.constant4             --------------------------
	.section	.nv.constant4,"a",@progbits
	.align	8
	.align		8
.nv.constant4:
        /*0000*/ 	.dword	__assertfail
	.align		8
        /*0008*/ 	.dword	__unnamed_1
	.align		8
        /*0010*/ 	.dword	__unnamed_2
	.align		8
        /*0018*/ 	.dword	_ZN39_INTERNAL_ccbee1fc_4_k_cu_7cf69cc2_84834cuda3std3__45__cpo5beginE
	.align		8
        /*0020*/ 	.dword	_ZN39_INTERNAL_ccbee1fc_4_k_cu_7cf69cc2_84834cuda3std3__45__cpo3endE
	.align		8
        /*0028*/ 	.dword	_ZN39_INTERNAL_ccbee1fc_4_k_cu_7cf69cc2_84834cuda3std3__45__cpo6cbeginE
	.align		8
        /*0030*/ 	.dword	_ZN39_INTERNAL_ccbee1fc_4_k_cu_7cf69cc2_84834cuda3std3__45__cpo4cendE
	.align		8
        /*0038*/ 	.dword	_ZN39_INTERNAL_ccbee1fc_4_k_cu_7cf69cc2_84834cuda3std3__441_GLOBAL__N__ccbee1fc_4_k_cu_7cf69cc2_84836ignoreE
	.align		8
        /*0040*/ 	.dword	_ZN39_INTERNAL_ccbee1fc_4_k_cu_7cf69cc2_84834cuda3std3__419piecewise_constructE
	.align		8
        /*0048*/ 	.dword	_ZN39_INTERNAL_ccbee1fc_4_k_cu_7cf69cc2_84834cuda3std3__48in_placeE
	.align		8
        /*0050*/ 	.dword	_ZN39_INTERNAL_ccbee1fc_4_k_cu_7cf69cc2_84834cuda3std6ranges3__45__cpo4swapE
	.align		8
        /*0058*/ 	.dword	_ZN39_INTERNAL_ccbee1fc_4_k_cu_7cf69cc2_84834cuda3std6ranges3__45__cpo9iter_moveE
	.align		8
        /*0060*/ 	.dword	_ZN39_INTERNAL_ccbee1fc_4_k_cu_7cf69cc2_84834cute7productE
	.align		8
        /*0068*/ 	.dword	_ZN39_INTERNAL_ccbee1fc_4_k_cu_7cf69cc2_84834cute1_E
	.align		8
        /*0070*/ 	.dword	$str$25
	.align		8
        /*0078*/ 	.dword	$str$26
	.align		8
        /*0080*/ 	.dword	$str$27
	.align		8
        /*0088*/ 	.dword	$str$28


//--------------------- .text._ZN7cutlass13device_kernelINS_4gemm6kernel13GemmUniversalIN4cute5tupleIJiiiiEEENS1_10collective13CollectiveMmaINS1_35MainloopSm100TmaUmmaWarpSpecializedILi4ELi2ELi4ENS5_IJNS4_1CILi1EEESB_SB_EEEEENS5_IJNSA_ILi128EEESE_NSA_ILi64EEEEEENS_12float_e4m3_tENS5_IJlSB_lEEESH_SI_NS4_8TiledMMAINS4_8MMA_AtomIJNS4_10MMA_TraitsINS4_19SM100_MMA_F8F6F4_SSEJSH_SH_fSE_SE_NS4_17integral_constantINS4_4UMMA5MajorELSP_0EEESQ_NSN_INSO_7ScaleInELSR_0EEESS_EEEEEENS4_6LayoutISC_NS5_IJNSA_ILi0EEESW_SW_EEEEENS5_IJNS4_10UnderscoreESZ_SZ_EEEEENS4_13SM90_TMA_LOADENS4_14ComposedLayoutINS4_7SwizzleILi2ELi4ELi3EEENS4_18smem_ptr_flag_bitsILi8EEENSV_INS5_IJNSA_ILi8EEESF_EEENS5_IJSF_SB_EEEEEEEvNS4_8identityES12_S1C_vS1D_EENS_8epilogue10collective18CollectiveEpilogueINS1F_23Sm100TmaWarpSpecializedILi2ELi2ELi64ELb0ELb0EEEJSG_NS5_IJNSV_ISE_SB_EENSV_ISF_SB_EEEEESH_SI_SH_SI_NS1F_6fusion15FusionCallbacksIS1J_NS1N_17LinearCombinationISH_fSH_fLNS_15FloatRoundStyleE2EEESG_S1M_JEEENS4_5SM1004TMEM4LOAD26SM100_TMEM_LOAD_32dp32b64xES12_S1C_NS4_39AutoVectorizingCopyWithAssumedAlignmentILi128EEENS4_14SM90_TMA_STOREES1C_S1Y_S1Y_EEEvvEEEEvNT_6ParamsE --------------------------
	.section	.text._ZN7cutlass13device_kernelINS_4gemm6kernel13GemmUniversalIN4cute5tupleIJiiiiEEENS1_10collective13CollectiveMmaINS1_35MainloopSm100TmaUmmaWarpSpecializedILi4ELi2ELi4ENS5_IJNS4_1CILi1EEESB_SB_EEEEENS5_IJNSA_ILi128EEESE_NSA_ILi64EEEEEENS_12float_e4m3_tENS5_IJlSB_lEEESH_SI_NS4_8TiledMMAINS4_8MMA_AtomIJNS4_10MMA_TraitsINS4_19SM100_MMA_F8F6F4_SSEJSH_SH_fSE_SE_NS4_17integral_constantINS4_4UMMA5MajorELSP_0EEESQ_NSN_INSO_7ScaleInELSR_0EEESS_EEEEEENS4_6LayoutISC_NS5_IJNSA_ILi0EEESW_SW_EEEEENS5_IJNS4_10UnderscoreESZ_SZ_EEEEENS4_13SM90_TMA_LOADENS4_14ComposedLayoutINS4_7SwizzleILi2ELi4ELi3EEENS4_18smem_ptr_flag_bitsILi8EEENSV_INS5_IJNSA_ILi8EEESF_EEENS5_IJSF_SB_EEEEEEEvNS4_8identityES12_S1C_vS1D_EENS_8epilogue10collective18CollectiveEpilogueINS1F_23Sm100TmaWarpSpecializedILi2ELi2ELi64ELb0ELb0EEEJSG_NS5_IJNSV_ISE_SB_EENSV_ISF_SB_EEEEESH_SI_SH_SI_NS1F_6fusion15FusionCallbacksIS1J_NS1N_17LinearCombinationISH_fSH_fLNS_15FloatRoundStyleE2EEESG_S1M_JEEENS4_5SM1004TMEM4LOAD26SM100_TMEM_LOAD_32dp32b64xES12_S1C_NS4_39AutoVectorizingCopyWithAssumedAlignmentILi128EEENS4_14SM90_TMA_STOREES1C_S1Y_S1Y_EEEvvEEEEvNT_6ParamsE,"ax",@progbits
	.align	128
.text._ZN7cutlass13device_kernelINS_4gemm6kernel13GemmUniversalIN4cute5tupleIJiiiiEEENS1_10collective13CollectiveMmaINS1_35MainloopSm100TmaUmmaWarpSpecializedILi4ELi2ELi4ENS5_IJNS4_1CILi1EEESB_SB_EEEEENS5_IJNSA_ILi128EEESE_NSA_ILi64EEEEEENS_12float_e4m3_tENS5_IJlSB_lEEESH_SI_NS4_8TiledMMAINS4_8MMA_AtomIJNS4_10MMA_TraitsINS4_19SM100_MMA_F8F6F4_SSEJSH_SH_fSE_SE_NS4_17integral_constantINS4_4UMMA5MajorELSP_0EEESQ_NSN_INSO_7ScaleInELSR_0EEESS_EEEEEENS4_6LayoutISC_NS5_IJNSA_ILi0EEESW_SW_EEEEENS5_IJNS4_10UnderscoreESZ_SZ_EEEEENS4_13SM90_TMA_LOADENS4_14ComposedLayoutINS4_7SwizzleILi2ELi4ELi3EEENS4_18smem_ptr_flag_bitsILi8EEENSV_INS5_IJNSA_ILi8EEESF_EEENS5_IJSF_SB_EEEEEEEvNS4_8identityES12_S1C_vS1D_EENS_8epilogue10collective18CollectiveEpilogueINS1F_23Sm100TmaWarpSpecializedILi2ELi2ELi64ELb0ELb0EEEJSG_NS5_IJNSV_ISE_SB_EENSV_ISF_SB_EEEEESH_SI_SH_SI_NS1F_6fusion15FusionCallbacksIS1J_NS1N_17LinearCombinationISH_fSH_fLNS_15FloatRoundStyleE2EEESG_S1M_JEEENS4_5SM1004TMEM4LOAD26SM100_TMEM_LOAD_32dp32b64xES12_S1C_NS4_39AutoVectorizingCopyWithAssumedAlignmentILi128EEENS4_14SM90_TMA_STOREES1C_S1Y_S1Y_EEEvvEEEEvNT_6ParamsE:
        .type           _ZN7cutlass13device_kernelINS_4gemm6kernel13GemmUniversalIN4cute5tupleIJiiiiEEENS1_10collective13CollectiveMmaINS1_35MainloopSm100TmaUmmaWarpSpecializedILi4ELi2ELi4ENS5_IJNS4_1CILi1EEESB_SB_EEEEENS5_IJNSA_ILi128EEESE_NSA_ILi64EEEEEENS_12float_e4m3_tENS5_IJlSB_lEEESH_SI_NS4_8TiledMMAINS4_8MMA_AtomIJNS4_10MMA_TraitsINS4_19SM100_MMA_F8F6F4_SSEJSH_SH_fSE_SE_NS4_17integral_constantINS4_4UMMA5MajorELSP_0EEESQ_NSN_INSO_7ScaleInELSR_0EEESS_EEEEEENS4_6LayoutISC_NS5_IJNSA_ILi0EEESW_SW_EEEEENS5_IJNS4_10UnderscoreESZ_SZ_EEEEENS4_13SM90_TMA_LOADENS4_14ComposedLayoutINS4_7SwizzleILi2ELi4ELi3EEENS4_18smem_ptr_flag_bitsILi8EEENSV_INS5_IJNSA_ILi8EEESF_EEENS5_IJSF_SB_EEEEEEEvNS4_8identityES12_S1C_vS1D_EENS_8epilogue10collective18CollectiveEpilogueINS1F_23Sm100TmaWarpSpecializedILi2ELi2ELi64ELb0ELb0EEEJSG_NS5_IJNSV_ISE_SB_EENSV_ISF_SB_EEEEESH_SI_SH_SI_NS1F_6fusion15FusionCallbacksIS1J_NS1N_17LinearCombinationISH_fSH_fLNS_15FloatRoundStyleE2EEESG_S1M_JEEENS4_5SM1004TMEM4LOAD26SM100_TMEM_LOAD_32dp32b64xES12_S1C_NS4_39AutoVectorizingCopyWithAssumedAlignmentILi128EEENS4_14SM90_TMA_STOREES1C_S1Y_S1Y_EEEvvEEEEvNT_6ParamsE,@function
        .size           _ZN7cutlass13device_kernelINS_4gemm6kernel13GemmUniversalIN4cute5tupleIJiiiiEEENS1_10collective13CollectiveMmaINS1_35MainloopSm100TmaUmmaWarpSpecializedILi4ELi2ELi4ENS5_IJNS4_1CILi1EEESB_SB_EEEEENS5_IJNSA_ILi128EEESE_NSA_ILi64EEEEEENS_12float_e4m3_tENS5_IJlSB_lEEESH_SI_NS4_8TiledMMAINS4_8MMA_AtomIJNS4_10MMA_TraitsINS4_19SM100_MMA_F8F6F4_SSEJSH_SH_fSE_SE_NS4_17integral_constantINS4_4UMMA5MajorELSP_0EEESQ_NSN_INSO_7ScaleInELSR_0EEESS_EEEEEENS4_6LayoutISC_NS5_IJNSA_ILi0EEESW_SW_EEEEENS5_IJNS4_10UnderscoreESZ_SZ_EEEEENS4_13SM90_TMA_LOADENS4_14ComposedLayoutINS4_7SwizzleILi2ELi4ELi3EEENS4_18smem_ptr_flag_bitsILi8EEENSV_INS5_IJNSA_ILi8EEESF_EEENS5_IJSF_SB_EEEEEEEvNS4_8identityES12_S1C_vS1D_EENS_8epilogue10collective18CollectiveEpilogueINS1F_23Sm100TmaWarpSpecializedILi2ELi2ELi64ELb0ELb0EEEJSG_NS5_IJNSV_ISE_SB_EENSV_ISF_SB_EEEEESH_SI_SH_SI_NS1F_6fusion15FusionCallbacksIS1J_NS1N_17LinearCombinationISH_fSH_fLNS_15FloatRoundStyleE2EEESG_S1M_JEEENS4_5SM1004TMEM4LOAD26SM100_TMEM_LOAD_32dp32b64xES12_S1C_NS4_39AutoVectorizingCopyWithAssumedAlignmentILi128EEENS4_14SM90_TMA_STOREES1C_S1Y_S1Y_EEEvvEEEEvNT_6ParamsE,(.L_x_143 - _ZN7cutlass13device_kernelINS_4gemm6kernel13GemmUniversalIN4cute5tupleIJiiiiEEENS1_10collective13CollectiveMmaINS1_35MainloopSm100TmaUmmaWarpSpecializedILi4ELi2ELi4ENS5_IJNS4_1CILi1EEESB_SB_EEEEENS5_IJNSA_ILi128EEESE_NSA_ILi64EEEEEENS_12float_e4m3_tENS5_IJlSB_lEEESH_SI_NS4_8TiledMMAINS4_8MMA_AtomIJNS4_10MMA_TraitsINS4_19SM100_MMA_F8F6F4_SSEJSH_SH_fSE_SE_NS4_17integral_constantINS4_4UMMA5MajorELSP_0EEESQ_NSN_INSO_7ScaleInELSR_0EEESS_EEEEEENS4_6LayoutISC_NS5_IJNSA_ILi0EEESW_SW_EEEEENS5_IJNS4_10UnderscoreESZ_SZ_EEEEENS4_13SM90_TMA_LOADENS4_14ComposedLayoutINS4_7SwizzleILi2ELi4ELi3EEENS4_18smem_ptr_flag_bitsILi8EEENSV_INS5_IJNSA_ILi8EEESF_EEENS5_IJSF_SB_EEEEEEEvNS4_8identityES12_S1C_vS1D_EENS_8epilogue10collective18CollectiveEpilogueINS1F_23Sm100TmaWarpSpecializedILi2ELi2ELi64ELb0ELb0EEEJSG_NS5_IJNSV_ISE_SB_EENSV_ISF_SB_EEEEESH_SI_SH_SI_NS1F_6fusion15FusionCallbacksIS1J_NS1N_17LinearCombinationISH_fSH_fLNS_15FloatRoundStyleE2EEESG_S1M_JEEENS4_5SM1004TMEM4LOAD26SM100_TMEM_LOAD_32dp32b64xES12_S1C_NS4_39AutoVectorizingCopyWithAssumedAlignmentILi128EEENS4_14SM90_TMA_STOREES1C_S1Y_S1Y_EEEvvEEEEvNT_6ParamsE)
        .other          _ZN7cutlass13device_kernelINS_4gemm6kernel13GemmUniversalIN4cute5tupleIJiiiiEEENS1_10collective13CollectiveMmaINS1_35MainloopSm100TmaUmmaWarpSpecializedILi4ELi2ELi4ENS5_IJNS4_1CILi1EEESB_SB_EEEEENS5_IJNSA_ILi128EEESE_NSA_ILi64EEEEEENS_12float_e4m3_tENS5_IJlSB_lEEESH_SI_NS4_8TiledMMAINS4_8MMA_AtomIJNS4_10MMA_TraitsINS4_19SM100_MMA_F8F6F4_SSEJSH_SH_fSE_SE_NS4_17integral_constantINS4_4UMMA5MajorELSP_0EEESQ_NSN_INSO_7ScaleInELSR_0EEESS_EEEEEENS4_6LayoutISC_NS5_IJNSA_ILi0EEESW_SW_EEEEENS5_IJNS4_10UnderscoreESZ_SZ_EEEEENS4_13SM90_TMA_LOADENS4_14ComposedLayoutINS4_7SwizzleILi2ELi4ELi3EEENS4_18smem_ptr_flag_bitsILi8EEENSV_INS5_IJNSA_ILi8EEESF_EEENS5_IJSF_SB_EEEEEEEvNS4_8identityES12_S1C_vS1D_EENS_8epilogue10collective18CollectiveEpilogueINS1F_23Sm100TmaWarpSpecializedILi2ELi2ELi64ELb0ELb0EEEJSG_NS5_IJNSV_ISE_SB_EENSV_ISF_SB_EEEEESH_SI_SH_SI_NS1F_6fusion15FusionCallbacksIS1J_NS1N_17LinearCombinationISH_fSH_fLNS_15FloatRoundStyleE2EEESG_S1M_JEEENS4_5SM1004TMEM4LOAD26SM100_TMEM_LOAD_32dp32b64xES12_S1C_NS4_39AutoVectorizingCopyWithAssumedAlignmentILi128EEENS4_14SM90_TMA_STOREES1C_S1Y_S1Y_EEEvvEEEEvNT_6ParamsE,@"STO_CUDA_ENTRY STV_DEFAULT"
_ZN7cutlass13device_kernelINS_4gemm6kernel13GemmUniversalIN4cute5tupleIJiiiiEEENS1_10collective13CollectiveMmaINS1_35MainloopSm100TmaUmmaWarpSpecializedILi4ELi2ELi4ENS5_IJNS4_1CILi1EEESB_SB_EEEEENS5_IJNSA_ILi128EEESE_NSA_ILi64EEEEEENS_12float_e4m3_tENS5_IJlSB_lEEESH_SI_NS4_8TiledMMAINS4_8MMA_AtomIJNS4_10MMA_TraitsINS4_19SM100_MMA_F8F6F4_SSEJSH_SH_fSE_SE_NS4_17integral_constantINS4_4UMMA5MajorELSP_0EEESQ_NSN_INSO_7ScaleInELSR_0EEESS_EEEEEENS4_6LayoutISC_NS5_IJNSA_ILi0EEESW_SW_EEEEENS5_IJNS4_10UnderscoreESZ_SZ_EEEEENS4_13SM90_TMA_LOADENS4_14ComposedLayoutINS4_7SwizzleILi2ELi4ELi3EEENS4_18smem_ptr_flag_bitsILi8EEENSV_INS5_IJNSA_ILi8EEESF_EEENS5_IJSF_SB_EEEEEEEvNS4_8identityES12_S1C_vS1D_EENS_8epilogue10collective18CollectiveEpilogueINS1F_23Sm100TmaWarpSpecializedILi2ELi2ELi64ELb0ELb0EEEJSG_NS5_IJNSV_ISE_SB_EENSV_ISF_SB_EEEEESH_SI_SH_SI_NS1F_6fusion15FusionCallbacksIS1J_NS1N_17LinearCombinationISH_fSH_fLNS_15FloatRoundStyleE2EEESG_S1M_JEEENS4_5SM1004TMEM4LOAD26SM100_TMEM_LOAD_32dp32b64xES12_S1C_NS4_39AutoVectorizingCopyWithAssumedAlignmentILi128EEENS4_14SM90_TMA_STOREES1C_S1Y_S1Y_EEEvvEEEEvNT_6ParamsE:
[----:B------:R-:W1:Y:S01]  /*0000*/  LDC R1, c[0x0][0x37c] ;  /* 0x0000df00ff017b82 */ /* 0x000e620000000800 */
[----:B------:R-:W2:Y:S01]  /*0010*/  S2R R189, SR_TID.X ;  /* 0x0000000000bd7919 */ /* 0x000ea20000002100 */
[----:B------:R-:W3:Y:S01]  /*0020*/  LDCU.64 UR4, c[0x0][0x890] ;  /* 0x00011200ff0477ac */ /* 0x000ee20008000a00 */
[----:B------:R-:W-:Y:S02]  /*0030*/  PRMT R171, RZ, 0x7610, R171 ;  /* 0x00007610ffab7816 */ /* 0x000fe400000000ab */
[----:B------:R-:W-:Y:S01]  /*0040*/  ELECT P5, URZ, PT ;  /* 0x0000000000ff782f */ /* 0x000fe200038a0000 */
[----:B------:R-:W4:Y:S01]  /*0050*/  LDCU.64 UR46, c[0x0][0x358] ;  /* 0x00006b00ff2e77ac */ /* 0x000f220008000a00 */
[----:B---3--:R-:W-:-:S04]  /*0060*/  UISETP.NE.U32.AND UP0, UPT, UR4, URZ, UPT ;  /* 0x000000ff0400728c */ /* 0x008fc8000bf05070 */
[----:B------:R-:W-:Y:S01]  /*0070*/  UISETP.NE.AND.EX UP0, UPT, UR5, URZ, UPT, UP0 ;  /* 0x000000ff0500728c */ /* 0x000fe2000bf05300 */
[----:B--2---:R-:W-:-:S05]  /*0080*/  SHF.R.U32.HI R173, RZ, 0x5, R189 ;  /* 0x00000005ffad7819 */ /* 0x004fca00000116bd */
[----:B------:R-:W2:Y:S02]  /*0090*/  SHFL.IDX PT, R0, R173, RZ, 0x1f ;  /* 0x00001fffad007589 */ /* 0x000ea400000e0000 */
[----:B--2---:R-:W-:Y:S01]  /*00a0*/  R2UR UR8, R0 ;  /* 0x00000000000872ca */ /* 0x004fe200000e0000 */
[----:B-1--4-:R-:W-:-:S14]  /*00b0*/  BRA.U UP0, `(.L_x_0) ;  /* 0x00000001002c7547 */ /* 0x012fdc000b800000 */
[----:B------:R-:W1:Y:S02]  /*00c0*/  LDCU.64 UR6, c[0x0][0x888] ;  /* 0x00011100ff0677ac */ /* 0x000e640008000a00 */
[----:B-1----:R-:W-:-:S04]  /*00d0*/  UISETP.NE.U32.AND UP0, UPT, UR6, URZ, UPT ;  /* 0x000000ff0600728c */ /* 0x002fc8000bf05070 */
[----:B------:R-:W-:-:S09]  /*00e0*/  UISETP.NE.AND.EX UP0, UPT, UR7, URZ, UPT, UP0 ;  /* 0x000000ff0700728c */ /* 0x000fd2000bf05300 */
[----:B------:R-:W-:Y:S05]  /*00f0*/  BRA.U !UP0, `(.L_x_1) ;  /* 0x0000000108107547 */ /* 0x000fea000b800000 */
[----:B------:R-:W1:Y:S02]  /*0100*/  LDC.64 R2, c[0x0][0x888] ;  /* 0x00022200ff027b82 */ /* 0x000e640000000a00 */
[----:B-1----:R1:W5:Y:S01]  /*0110*/  LDG.E R81, desc[UR46][R2.64] ;  /* 0x0000002e02517981 */ /* 0x002362000c1e1900 */
[----:B------:R-:W-:Y:S01]  /*0120*/  HFMA2 R171, -RZ, RZ, 0, 5.9604644775390625e-08 ;  /* 0x00000001ffab7431 */ /* 0x000fe200000001ff */
[----:B------:R-:W-:Y:S05]  /*0130*/  BRA `(.L_x_0) ;  /* 0x00000000000c7947 */ /* 0x000fea0003800000 */
.L_x_1:
[----:B------:R-:W1:Y:S01]  /*0140*/  LDCU UR6, c[0x0][0x880] ;  /* 0x00011000ff0677ac */ /* 0x000e620008000800 */
[----:B------:R-:W-:Y:S01]  /*0150*/  HFMA2 R171, -RZ, RZ, 0, 5.9604644775390625e-08 ;  /* 0x00000001ffab7431 */ /* 0x000fe200000001ff */
[----:B-1----:R-:W-:-:S07]  /*0160*/  MOV R81, UR6 ;  /* 0x0000000600517c02 */ /* 0x002fce0008000f00 */
.L_x_0:
[----:B------:R-:W2:Y:S02]  /*0170*/  LDCU.64 UR6, c[0x0][0x8b0] ;  /* 0x00011600ff0677ac */ /* 0x000ea40008000a00 */
[----:B--2---:R-:W-:-:S04]  /*0180*/  UISETP.NE.U32.AND UP0, UPT, UR6, URZ, UPT ;  /* 0x000000ff0600728c */ /* 0x004fc8000bf05070 */
[----:B------:R-:W-:-:S09]  /*0190*/  UISETP.NE.AND.EX UP0, UPT, UR7, URZ, UPT, UP0 ;  /* 0x000000ff0700728c */ /* 0x000fd2000bf05300 */
[----:B------:R-:W-:Y:S05]  /*01a0*/  BRA.U UP0, `(.L_x_2) ;  /* 0x0000000100247547 */ /* 0x000fea000b800000 */
[----:B------:R-:W2:Y:S02]  /*01b0*/  LDCU.64 UR6, c[0x0][0x8a8] ;  /* 0x00011500ff0677ac */ /* 0x000ea40008000a00 */
[----:B--2---:R-:W-:-:S04]  /*01c0*/  UISETP.NE.U32.AND UP0, UPT, UR6, URZ, UPT ;  /* 0x000000ff0600728c */ /* 0x004fc8000bf05070 */
[----:B------:R-:W-:-:S09]  /*01d0*/  UISETP.NE.AND.EX UP0, UPT, UR7, URZ, UPT, UP0 ;  /* 0x000000ff0700728c */ /* 0x000fd2000bf05300 */
[----:B------:R-:W-:Y:S05]  /*01e0*/  BRA.U !UP0, `(.L_x_3) ;  /* 0x00000001080c7547 */ /* 0x000fea000b800000 */
[----:B------:R-:W2:Y:S02]  /*01f0*/  LDC.64 R78, c[0x0][0x8a8] ;  /* 0x00022a00ff4e7b82 */ /* 0x000ea40000000a00 */
[----:B--2---:R2:W5:Y:S01]  /*0200*/  LDG.E R78, desc[UR46][R78.64] ;  /* 0x0000002e4e4e7981 */ /* 0x004562000c1e1900 */
[----:B------:R-:W-:Y:S05]  /*0210*/  BRA `(.L_x_2) ;  /* 0x0000000000087947 */ /* 0x000fea0003800000 */
.L_x_3:
[----:B------:R-:W2:Y:S02]  /*0220*/  LDCU UR6, c[0x0][0x8a0] ;  /* 0x00011400ff0677ac */ /* 0x000ea40008000800 */
[----:B--2---:R-:W-:Y:S02]  /*0230*/  MOV R78, UR6 ;  /* 0x00000006004e7c02 */ /* 0x004fe40008000f00 */
.L_x_2:
[----:B------:R-:W-:Y:S01]  /*0240*/  IMAD.U32 R0, RZ, RZ, UR8 ;  /* 0x00000008ff007e24 */ /* 0x000fe2000f8e00ff */
[----:B------:R-:W-:Y:S04]  /*0250*/  BSSY.RECONVERGENT B0, `(.L_x_4) ;  /* 0x000000c000007945 */ /* 0x000fe80003800200 */
[C---:B------:R-:W-:Y:S02]  /*0260*/  ISETP.NE.OR P1, PT, R0.reuse, 0x1, !P5 ;  /* 0x000000010000780c */ /* 0x040fe40006f25670 */
[----:B------:R-:W-:-:S11]  /*0270*/  ISETP.NE.OR P0, PT, R0, 0x3, !P5 ;  /* 0x000000030000780c */ /* 0x000fd60006f05670 */
[----:B------:R-:W-:Y:S05]  /*0280*/  @P1 BRA `(.L_x_5) ;  /* 0x0000000000201947 */ /* 0x000fea0003800000 */
[----:B------:R-:W3:Y:S02]  /*0290*/  LDCU.64 UR6, c[0x0][0x348] ;  /* 0x00006900ff0677ac */ /* 0x000ee40008000a00 */
[----:B---3--:R-:W-:Y:S02]  /*02a0*/  UIADD3 UR10, UP1, UPT, UR6, 0x80, URZ ;  /* 0x00000080060a7890 */ /* 0x008fe4000ff3e0ff */
[----:B------:R-:W-:Y:S02]  /*02b0*/  UIADD3 UR6, UP0, UPT, UR6, 0x180, URZ ;  /* 0x0000018006067890 */ /* 0x000fe4000ff1e0ff */
[----:B------:R-:W-:Y:S02]  /*02c0*/  UIADD3.X UR11, UPT, UPT, URZ, UR7, URZ, UP1, !UPT ;  /* 0x00000007ff0b7290 */ /* 0x000fe40008ffe4ff */
[----:B------:R-:W-:-:S07]  /*02d0*/  UIADD3.X UR7, UPT, UPT, URZ, UR7, URZ, UP0, !UPT ;  /* 0x00000007ff077290 */ /* 0x000fce00087fe4ff */
[----:B------:R3:W-:Y:S02]  /*02e0*/  UTMACCTL.PF [UR10] ;  /* 0x000000000a0079b9 */ /* 0x0007e40008040000 */
[----:B------:R3:W-:Y:S02]  /*02f0*/  UTMACCTL.PF [UR6] ;  /* 0x00000000060079b9 */ /* 0x0007e40008040000 */
[----:B---3--:R-:W-:Y:S01]  /*0300*/  NOP ;  /* 0x0000000000007918 */ /* 0x008fe20000000000 */
.L_x_5:
[----:B------:R-:W-:Y:S05]  /*0310*/  BSYNC.RECONVERGENT B0 ;  /* 0x0000000000007941 */ /* 0x000fea0003800200 */
.L_x_4:
[----:B------:R-:W-:Y:S04]  /*0320*/  BSSY.RECONVERGENT B0, `(.L_x_6) ;  /* 0x000000a000007945 */ /* 0x000fe80003800200 */
        /* <DEDUP_REMOVED lines=9> */
.L_x_7:
[----:B------:R-:W-:Y:S05]  /*03c0*/  BSYNC.RECONVERGENT B0 ;  /* 0x0000000000007941 */ /* 0x000fea0003800200 */
.L_x_6:
[----:B------:R-:W3:Y:S01]  /*03d0*/  LDCU.64 UR6, c[0x0][0x888] ;  /* 0x00011100ff0677ac */ /* 0x000ee20008000a00 */
[----:B------:R-:W-:Y:S02]  /*03e0*/  UISETP.EQ.U32.AND UP1, UPT, UR4, URZ, UPT ;  /* 0x000000ff0400728c */ /* 0x000fe4000bf22070 */
[----:B------:R-:W-:Y:S02]  /*03f0*/  UPLOP3.LUT UP2, UPT, UPT, UPT, UPT, 0x80, 0x8 ;  /* 0x000000000008789c */ /* 0x000fe40003f4f070 */
[----:B---3--:R-:W-:-:S04]  /*0400*/  UISETP.NE.U32.AND UP0, UPT, UR6, URZ, UPT ;  /* 0x000000ff0600728c */ /* 0x008fc8000bf05070 */
[----:B------:R-:W-:-:S04]  /*0410*/  UISETP.NE.AND.EX UP0, UPT, UR7, URZ, UPT, UP0 ;  /* 0x000000ff0700728c */ /* 0x000fc8000bf05300 */
[----:B------:R-:W-:-:S04]  /*0420*/  UISETP.EQ.OR.EX UP3, UPT, UR5, URZ, !UP0, UP1 ;  /* 0x000000ff0500728c */ /* 0x000fc8000c762710 */
[----:B------:R-:W-:-:S05]  /*0430*/  UP2UR UR50, UPR, URZ, 0x8 ;  /* 0x00000008ff327883 */ /* 0x000fca0008000000 */
[----:B------:R-:W-:Y:S07]  /*0440*/  BRA.U !UP3, `(.L_x_8) ;  /* 0x000000010b207547 */ /* 0x000fee000b800000 */
[----:B------:R-:W-:Y:S01]  /*0450*/  UISETP.NE.U32.AND UP2, UPT, UR4, URZ, UPT ;  /* 0x000000ff0400728c */ /* 0x000fe2000bf45070 */
[----:B-----5:R-:W-:Y:S01]  /*0460*/  FSETP.NEU.AND P0, PT, R81, RZ, PT ;  /* 0x000000ff5100720b */ /* 0x020fe20003f0d000 */
[----:B------:R-:W-:Y:S02]  /*0470*/  USEL UR4, URZ, 0xffffffff, UP0 ;  /* 0xffffffffff047887 */ /* 0x000fe40008000000 */
[----:B------:R-:W-:-:S10]  /*0480*/  UISETP.NE.AND.EX UP2, UPT, UR5, URZ, UPT, UP2 ;  /* 0x000000ff0500728c */ /* 0x000fd4000bf45320 */
[----:B------:R-:W-:Y:S01]  /*0490*/  VOTEU.ANY UP1, P0 ;  /* 0x0000000000ff7886 */ /* 0x000fe20000020100 */
[----:B------:R-:W-:-:S04]  /*04a0*/  @!UP2 USEL UR4, URZ, 0xffffffff, UP1 ;  /* 0xffffffffff04a887 */ /* 0x000fc80008800000 */
[----:B------:R-:W-:-:S04]  /*04b0*/  ULOP3.LUT UR4, UR4, 0x1, URZ, 0xc0, !UPT ;  /* 0x0000000104047892 */ /* 0x000fc8000f8ec0ff */
[----:B------:R-:W-:-:S11]  /*04c0*/  UISETP.NE.U32.AND UP2, UPT, UR4, 0x1, UPT ;  /* 0x000000010400788c */ /* 0x000fd6000bf45070 */
.L_x_8:
[----:B-1----:R-:W1:Y:S01]  /*04d0*/  SHFL.IDX PT, R2, R173, RZ, 0x1f ;  /* 0x00001fffad027589 */ /* 0x002e6200000e0000 */
[----:B------:R-:W-:-:S04]  /*04e0*/  UISETP.NE.AND UP1, UPT, UR8, 0x2, UPT ;  /* 0x000000020800788c */ /* 0x000fc8000bf25270 */
[----:B------:R-:W-:Y:S01]  /*04f0*/  USEL UR6, URZ, 0x1, UP1 ;  /* 0x00000001ff067887 */ /* 0x000fe20008800000 */
[----:B-1----:R-:W-:-:S13]  /*0500*/  ISETP.NE.AND P0, PT, R2, RZ, PT ;  /* 0x000000ff0200720c */ /* 0x002fda0003f05270 */
[----:B------:R-:W-:Y:S05]  /*0510*/  @P0 BRA `(.L_x_9) ;  /* 0x0000000000480947 */ /* 0x000fea0003800000 */
[----:B------:R-:W1:Y:S01]  /*0520*/  S2UR UR5, SR_CgaCtaId ;  /* 0x00000000000579c3 */ /* 0x000e620000008800 */
[----:B------:R-:W-:Y:S01]  /*0530*/  UMOV UR7, 0x400 ;  /* 0x0000040000077882 */ /* 0x000fe20000000000 */
[----:B------:R-:W-:Y:S01]  /*0540*/  UMOV UR4, 0x1 ;  /* 0x0000000100047882 */ /* 0x000fe20000000000 */
[----:B------:R-:W-:Y:S01]  /*0550*/  ELECT P0, URZ, PT ;  /* 0x0000000000ff782f */ /* 0x000fe20003800000 */
[----:B------:R-:W-:-:S04]  /*0560*/  UIADD3 UR10, UPT, UPT, -UR4, 0x100000, URZ ;  /* 0x00100000040a7890 */ /* 0x000fc8000fffe1ff */
[----:B------:R-:W-:Y:S02]  /*0570*/  USHF.L.U32 UR11, UR10, 0xb, URZ ;  /* 0x0000000b0a0b7899 */ /* 0x000fe400080006ff */
[----:B------:R-:W-:Y:S02]  /*0580*/  USHF.L.U32 UR10, UR10, 0x1, URZ ;  /* 0x000000010a0a7899 */ /* 0x000fe400080006ff */
[----:B-1----:R-:W-:Y:S01]  /*0590*/  ULEA UR5, UR5, UR7, 0x18 ;  /* 0x0000000705057291 */ /* 0x002fe2000f8ec0ff */
[----:B------:R-:W1:Y:S11]  /*05a0*/  FENCE.VIEW.ASYNC.S ;  /* 0x00000000000073c6 */ /* 0x000e760000000000 */
[----:B-1----:R1:W3:Y:S01]  /*05b0*/  SYNCS.EXCH.64 URZ, [UR5], UR10 ;  /* 0x0000000a05ff75b2 */ /* 0x0022e20008000100 */
[----:B------:R1:W4:Y:S01]  /*05c0*/  SYNCS.EXCH.64 URZ, [UR5+0x20], UR10 ;  /* 0x0000200a05ff75b2 */ /* 0x0003220008000100 */
[----:B------:R1:W1:Y:S01]  /*05d0*/  SYNCS.EXCH.64 URZ, [UR5+0x8], UR10 ;  /* 0x0000080a05ff75b2 */ /* 0x0002620008000100 */
[----:B------:R1:W1:Y:S01]  /*05e0*/  SYNCS.EXCH.64 URZ, [UR5+0x28], UR10 ;  /* 0x0000280a05ff75b2 */ /* 0x0002620008000100 */
[----:B------:R1:W1:Y:S01]  /*05f0*/  SYNCS.EXCH.64 URZ, [UR5+0x10], UR10 ;  /* 0x0000100a05ff75b2 */ /* 0x0002620008000100 */
[----:B------:R1:W1:Y:S01]  /*0600*/  SYNCS.EXCH.64 URZ, [UR5+0x30], UR10 ;  /* 0x0000300a05ff75b2 */ /* 0x0002620008000100 */
[----:B------:R1:W1:Y:S01]  /*0610*/  SYNCS.EXCH.64 URZ, [UR5+0x18], UR10 ;  /* 0x0000180a05ff75b2 */ /* 0x0002620008000100 */
[----:B------:R1:W1:Y:S01]  /*0620*/  SYNCS.EXCH.64 URZ, [UR5+0x38], UR10 ;  /* 0x0000380a05ff75b2 */ /* 0x0002620008000100 */
[----:B------:R-:W-:Y:S01]  /*0630*/  NOP ;  /* 0x0000000000007918 */ /* 0x000fe20000000000 */
.L_x_9:
[----:B------:R-:W2:Y:S01]  /*0640*/  SHFL.IDX PT, R2, R173, RZ, 0x1f ;  /* 0x00001fffad027589 */ /* 0x000ea200000e0000 */
[----:B------:R-:W-:Y:S01]  /*0650*/  NOP ;  /* 0x0000000000007918 */ /* 0x000fe20000000000 */
[----:B--2---:R-:W-:-:S13]  /*0660*/  ISETP.NE.AND P0, PT, R2, 0x1, PT ;  /* 0x000000010200780c */ /* 0x004fda0003f05270 */
[----:B------:R-:W-:Y:S05]  /*0670*/  @P0 BRA `(.L_x_10) ;  /* 0x0000000000480947 */ /* 0x000fea0003800000 */
[----:B------:R-:W2:Y:S01]  /*0680*/  S2UR UR7, SR_CgaCtaId ;  /* 0x00000000000779c3 */ /* 0x000ea20000008800 */
[----:B------:R-:W-:Y:S01]  /*0690*/  UMOV UR9, 0x400 ;  /* 0x0000040000097882 */ /* 0x000fe20000000000 */
[----:B-1----:R-:W-:Y:S01]  /*06a0*/  UMOV UR5, 0x20 ;  /* 0x0000002000057882 */ /* 0x002fe20000000000 */
[----:B------:R-:W-:Y:S01]  /*06b0*/  UMOV UR4, 0x80 ;  /* 0x0000008000047882 */ /* 0x000fe20000000000 */
[----:B------:R-:W-:-:S04]  /*06c0*/  UIADD3 UR10, UPT, UPT, -UR5, 0x100000, URZ ;  /* 0x00100000050a7890 */ /* 0x000fc8000fffe1ff */
[----:B------:R-:W-:Y:S02]  /*06d0*/  USHF.L.U32 UR11, UR10, 0xb, URZ ;  /* 0x0000000b0a0b7899 */ /* 0x000fe400080006ff */
[----:B------:R-:W-:Y:S02]  /*06e0*/  USHF.L.U32 UR10, UR10, 0x1, URZ ;  /* 0x000000010a0a7899 */ /* 0x000fe400080006ff */
[----:B------:R-:W-:-:S04]  /*06f0*/  UIADD3 UR4, UPT, UPT, -UR4, 0x100000, URZ ;  /* 0x0010000004047890 */ /* 0x000fc8000fffe1ff */
[----:B------:R-:W-:Y:S02]  /*0700*/  USHF.L.U32 UR5, UR4, 0xb, URZ ;  /* 0x0000000b04057899 */ /* 0x000fe400080006ff */
[----:B------:R-:W-:Y:S01]  /*0710*/  USHF.L.U32 UR4, UR4, 0x1, URZ ;  /* 0x0000000104047899 */ /* 0x000fe200080006ff */
[----:B------:R-:W-:Y:S01]  /*0720*/  ELECT P0, URZ, PT ;  /* 0x0000000000ff782f */ /* 0x000fe20003800000 */
[----:B--2---:R-:W-:Y:S01]  /*0730*/  ULEA UR7, UR7, UR9, 0x18 ;  /* 0x0000000907077291 */ /* 0x004fe2000f8ec0ff */
[----:B------:R-:W1:Y:S11]  /*0740*/  FENCE.VIEW.ASYNC.S ;  /* 0x00000000000073c6 */ /* 0x000e760000000000 */
[----:B-1----:R2:W1:Y:S01]  /*0750*/  SYNCS.EXCH.64 URZ, [UR7+0x40], UR10 ;  /* 0x0000400a07ff75b2 */ /* 0x0024620008000100 */
[----:B------:R2:W1:Y:S01]  /*0760*/  SYNCS.EXCH.64 URZ, [UR7+0x50], UR4 ;  /* 0x0000500407ff75b2 */ /* 0x0004620008000100 */
[----:B------:R2:W1:Y:S01]  /*0770*/  SYNCS.EXCH.64 URZ, [UR7+0x48], UR10 ;  /* 0x0000480a07ff75b2 */ /* 0x0004620008000100 */
[----:B------:R2:W1:Y:S02]  /*0780*/  SYNCS.EXCH.64 URZ, [UR7+0x58], UR4 ;  /* 0x0000580407ff75b2 */ /* 0x0004640008000100 */
[----:B--2---:R-:W-:Y:S01]  /*0790*/  NOP ;  /* 0x0000000000007918 */ /* 0x004fe20000000000 */
.L_x_10:
[----:B------:R-:W2:Y:S01]  /*07a0*/  SHFL.IDX PT, R2, R173, RZ, 0x1f ;  /* 0x00001fffad027589 */ /* 0x000ea200000e0000 */
[----:B------:R-:W-:Y:S01]  /*07b0*/  NOP ;  /* 0x0000000000007918 */ /* 0x000fe20000000000 */
[----:B--2---:R-:W-:-:S13]  /*07c0*/  ISETP.NE.AND P0, PT, R2, 0x3, PT ;  /* 0x000000030200780c */ /* 0x004fda0003f05270 */
[----:B------:R-:W-:Y:S05]  /*07d0*/  @P0 BRA `(.L_x_11) ;  /* 0x0000000000300947 */ /* 0x000fea0003800000 */
[----:B-1----:R-:W1:Y:S01]  /*07e0*/  S2UR UR5, SR_CgaCtaId ;  /* 0x00000000000579c3 */ /* 0x002e620000008800 */
        /* <DEDUP_REMOVED lines=8> */
[----:B-1----:R2:W1:Y:S01]  /*0870*/  SYNCS.EXCH.64 URZ, [UR5+0x60], UR10 ;  /* 0x0000600a05ff75b2 */ /* 0x0024620008000100 */
[----:B------:R2:W1:Y:S02]  /*0880*/  SYNCS.EXCH.64 URZ, [UR5+0x68], UR10 ;  /* 0x0000680a05ff75b2 */ /* 0x0004640008000100 */
[----:B--2---:R-:W-:Y:S01]  /*0890*/  NOP ;  /* 0x0000000000007918 */ /* 0x004fe20000000000 */
.L_x_11:
[----:B------:R-:W2:Y:S01]  /*08a0*/  SHFL.IDX PT, R2, R173, RZ, 0x1f ;  /* 0x00001fffad027589 */ /* 0x000ea200000e0000 */
[----:B------:R-:W-:Y:S01]  /*08b0*/  NOP ;  /* 0x0000000000007918 */ /* 0x000fe20000000000 */
[----:B--2---:R-:W-:-:S13]  /*08c0*/  ISETP.NE.AND P0, PT, R2, 0x4, PT ;  /* 0x000000040200780c */ /* 0x004fda0003f05270 */
[----:B------:R-:W-:Y:S05]  /*08d0*/  @P0 BRA `(.L_x_12) ;  /* 0x00000000004c0947 */ /* 0x000fea0003800000 */
[----:B-1----:R-:W1:Y:S01]  /*08e0*/  S2UR UR5, SR_CgaCtaId ;  /* 0x00000000000579c3 */ /* 0x002e620000008800 */
[----:B------:R-:W-:Y:S01]  /*08f0*/  UMOV UR9, 0x100 ;  /* 0x0000010000097882 */ /* 0x000fe20000000000 */
[----:B------:R-:W-:Y:S01]  /*0900*/  UMOV UR7, 0x400 ;  /* 0x0000040000077882 */ /* 0x000fe20000000000 */
[----:B------:R-:W-:Y:S01]  /*0910*/  USEL UR9, UR9, 0xe0, UP2 ;  /* 0x000000e009097887 */ /* 0x000fe20009000000 */
[----:B------:R-:W-:Y:S01]  /*0920*/  UMOV UR4, 0x1 ;  /* 0x0000000100047882 */ /* 0x000fe20000000000 */
[----:B------:R-:W-:Y:S01]  /*0930*/  ELECT P0, URZ, PT ;  /* 0x0000000000ff782f */ /* 0x000fe20003800000 */
[----:B------:R-:W-:-:S04]  /*0940*/  UIADD3 UR10, UPT, UPT, -UR4, 0x100000, URZ ;  /* 0x00100000040a7890 */ /* 0x000fc8000fffe1ff */
[----:B------:R-:W-:Y:S02]  /*0950*/  USHF.L.U32 UR11, UR10, 0xb, URZ ;  /* 0x0000000b0a0b7899 */ /* 0x000fe400080006ff */
[----:B------:R-:W-:Y:S02]  /*0960*/  USHF.L.U32 UR10, UR10, 0x1, URZ ;  /* 0x000000010a0a7899 */ /* 0x000fe400080006ff */
[----:B------:R-:W-:-:S04]  /*0970*/  UIADD3 UR12, UPT, UPT, -UR9, 0x100000, URZ ;  /* 0x00100000090c7890 */ /* 0x000fc8000fffe1ff */
[----:B------:R-:W-:Y:S02]  /*0980*/  USHF.L.U32 UR13, UR12, 0xb, URZ ;  /* 0x0000000b0c0d7899 */ /* 0x000fe400080006ff */
[----:B------:R-:W-:Y:S02]  /*0990*/  USHF.L.U32 UR12, UR12, 0x1, URZ ;  /* 0x000000010c0c7899 */ /* 0x000fe400080006ff */
[----:B-1----:R-:W-:Y:S01]  /*09a0*/  ULEA UR5, UR5, UR7, 0x18 ;  /* 0x0000000705057291 */ /* 0x002fe2000f8ec0ff */
[----:B------:R-:W1:Y:S11]  /*09b0*/  FENCE.VIEW.ASYNC.S ;  /* 0x00000000000073c6 */ /* 0x000e760000000000 */
[----:B-1----:R2:W1:Y:S01]  /*09c0*/  SYNCS.EXCH.64 URZ, [UR5+0x70], UR10 ;  /* 0x0000700a05ff75b2 */ /* 0x0024620008000100 */
[----:B------:R2:W1:Y:S01]  /*09d0*/  SYNCS.EXCH.64 URZ, [UR5+0x80], UR12 ;  /* 0x0000800c05ff75b2 */ /* 0x0004620008000100 */
[----:B------:R2:W1:Y:S01]  /*09e0*/  SYNCS.EXCH.64 URZ, [UR5+0x78], UR10 ;  /* 0x0000780a05ff75b2 */ /* 0x0004620008000100 */
[----:B------:R2:W1:Y:S02]  /*09f0*/  SYNCS.EXCH.64 URZ, [UR5+0x88], UR12 ;  /* 0x0000880c05ff75b2 */ /* 0x0004640008000100 */
[----:B--2---:R-:W-:Y:S01]  /*0a00*/  NOP ;  /* 0x0000000000007918 */ /* 0x004fe20000000000 */
.L_x_12:
        /* <DEDUP_REMOVED lines=20> */
[----:B------:R2:W1:Y:S01]  /*0b50*/  SYNCS.EXCH.64 URZ, [UR7+0xb8], UR4 ;  /* 0x0000b80407ff75b2 */ /* 0x0004620008000100 */
[----:B------:R2:W1:Y:S01]  /*0b60*/  SYNCS.EXCH.64 URZ, [UR7+0xa0], UR10 ;  /* 0x0000a00a07ff75b2 */ /* 0x0004620008000100 */
[----:B------:R2:W1:Y:S01]  /*0b70*/  SYNCS.EXCH.64 URZ, [UR7+0xc0], UR4 ;  /* 0x0000c00407ff75b2 */ /* 0x0004620008000100 */
[----:B------:R2:W1:Y:S01]  /*0b80*/  SYNCS.EXCH.64 URZ, [UR7+0xa8], UR10 ;  /* 0x0000a80a07ff75b2 */ /* 0x0004620008000100 */
[----:B------:R2:W1:Y:S02]  /*0b90*/  SYNCS.EXCH.64 URZ, [UR7+0xc8], UR4 ;  /* 0x0000c80407ff75b2 */ /* 0x0004640008000100 */
[----:B--2---:R-:W-:Y:S01]  /*0ba0*/  NOP ;  /* 0x0000000000007918 */ /* 0x004fe20000000000 */
.L_x_13:
        /* <DEDUP_REMOVED lines=18> */
.L_x_14:
[----:B-1----:R-:W1:Y:S01]  /*0cd0*/  S2UR UR5, SR_CTAID.X ;  /* 0x00000000000579c3 */ /* 0x002e620000002500 */
[----:B------:R-:W-:-:S05]  /*0ce0*/  CS2R.32 R170, SR_CgaSize ;  /* 0x0000000000aa7805 */ /* 0x000fca0000008a00 */
[----:B------:R-:W-:-:S05]  /*0cf0*/  IMAD R170, R170, -0xa0, RZ ;  /* 0xffffff60aaaa7824 */ /* 0x000fca00078e02ff */
[----:B------:R-:W-:-:S14]  /*0d00*/  R2UR UR9, R170 ;  /* 0x00000000aa0972ca */ /* 0x000fdc00000e0000 */
[----:B------:R-:W2:Y:S01]  /*0d10*/  LDCU UR9, c[0x0][UR9+0x2b0] ;  /* 0x00005600090977ac */ /* 0x000ea20008000800 */
[----:B------:R-:W-:Y:S01]  /*0d20*/  NOP ;  /* 0x0000000000007918 */ /* 0x000fe20000000000 */
[----:B------:R-:W-:-:S05]  /*0d30*/  CS2R.32 R170, SR_CgaSize ;  /* 0x0000000000aa7805 */ /* 0x000fca0000008a00 */
[----:B------:R-:W-:-:S05]  /*0d40*/  IMAD R170, R170, -0xa0, RZ ;  /* 0xffffff60aaaa7824 */ /* 0x000fca00078e02ff */
[----:B------:R-:W-:-:S14]  /*0d50*/  R2UR UR7, R170 ;  /* 0x00000000aa0772ca */ /* 0x000fdc00000e0000 */
[----:B------:R-:W3:Y:S01]  /*0d60*/  LDCU UR7, c[0x0][UR7+0x2b4] ;  /* 0x00005680070777ac */ /* 0x000ee20008000800 */
[----:B------:R-:W4:Y:S08]  /*0d70*/  S2UR UR4, SR_CTAID.Y ;  /* 0x00000000000479c3 */ /* 0x000f300000002600 */
[----:B------:R-:W3:Y:S01]  /*0d80*/  LDC R9, c[0x0][0xb24] ;  /* 0x0002c900ff097b82 */ /* 0x000ee20000000800 */
[----:B-1----:R-:W-:-:S02]  /*0d90*/  I2FP.F32.U32 R5, UR5 ;  /* 0x0000000500057c45 */ /* 0x002fc40008201000 */
[----:B------:R-:W-:-:S05]  /*0da0*/  CS2R.32 R3, SR_CgaSize ;  /* 0x0000000000037805 */ /* 0x000fca0000008a00 */
[----:B------:R-:W-:-:S06]  /*0db0*/  IMAD R3, R3, -0xa0, RZ ;  /* 0xffffff6003037824 */ /* 0x000fcc00078e02ff */
[----:B------:R-:W1:Y:S01]  /*0dc0*/  LDC R3, c[0x0][R3+0x2a0] ;  /* 0x0000a80003037b82 */ /* 0x000e620000000800 */
[----:B------:R-:W-:Y:S01]  /*0dd0*/  MOV R21, UR5 ;  /* 0x0000000500157c02 */ /* 0x000fe20008000f00 */
[----:B--2---:R-:W-:Y:S01]  /*0de0*/  FMUL R5, R5, UR9 ;  /* 0x0000000905057c20 */ /* 0x004fe20008400000 */
[----:B----4-:R-:W-:Y:S02]  /*0df0*/  I2FP.F32.U32 R4, UR4 ;  /* 0x0000000400047c45 */ /* 0x010fe40008201000 */
[----:B------:R-:W-:-:S05]  /*0e00*/  CS2R.32 R2, SR_CgaSize ;  /* 0x0000000000027805 */ /* 0x000fca0000008a00 */
[----:B------:R-:W-:-:S06]  /*0e10*/  IMAD R2, R2, -0xa0, RZ ;  /* 0xffffff6002027824 */ /* 0x000fcc00078e02ff */
[----:B------:R-:W2:Y:S01]  /*0e20*/  LDC R2, c[0x0][R2+0x2a4] ;  /* 0x0000a90002027b82 */ /* 0x000ea20000000800 */
[----:B------:R-:W4:Y:S01]  /*0e30*/  F2I.U32.TRUNC.NTZ R170, R5 ;  /* 0x0000000500aa7305 */ /* 0x000f22000020f000 */
[----:B------:R-:W-:Y:S01]  /*0e40*/  MOV R20, UR4 ;  /* 0x0000000400147c02 */ /* 0x000fe20008000f00 */
[----:B---3--:R-:W-:-:S05]  /*0e50*/  FMUL R4, R4, UR7 ;  /* 0x0000000704047c20 */ /* 0x008fca0008400000 */
[----:B------:R-:W-:Y:S01]  /*0e60*/  BAR.SYNC.DEFER_BLOCKING 0x0 ;  /* 0x0000000000007b1d */ /* 0x000fe20000010000 */
[----:B------:R-:W-:-:S05]  /*0e70*/  ISETP.GE.AND P0, PT, R9, 0x1, PT ;  /* 0x000000010900780c */ /* 0x000fca0003f06270 */
[----:B------:R-:W3:Y:S02]  /*0e80*/  F2I.U32.TRUNC.NTZ R147, R4 ;  /* 0x0000000400937305 */ /* 0x000ee4000020f000 */
[----:B------:R-:W2:Y:S01]  /*0e90*/  S2UR UR36, SR_CTAID.Z ;  /* 0x00000000002479c3 */ /* 0x000ea20000002700 */
[----:B----4-:R-:W-:-:S05]  /*0ea0*/  IADD3 R170, PT, PT, -R170, RZ, RZ ;  /* 0x000000ffaaaa7210 */ /* 0x010fca0007ffe1ff */
[----:B-1----:R-:W-:Y:S01]  /*0eb0*/  IMAD R170, R3, R170, UR5 ;  /* 0x0000000503aa7e24 */ /* 0x002fe2000f8e02aa */
[----:B---3--:R-:W-:-:S05]  /*0ec0*/  IADD3 R147, PT, PT, -R147, RZ, RZ ;  /* 0x000000ff93937210 */ /* 0x008fca0007ffe1ff */
[----:B--2---:R-:W-:Y:S01]  /*0ed0*/  IMAD R147, R2, R147, UR4 ;  /* 0x0000000402937e24 */ /* 0x004fe2000f8e0293 */
[----:B------:R-:W-:Y:S06]  /*0ee0*/  @!P0 BRA `(.L_x_15) ;  /* 0x0000000000b88947 */ /* 0x000fec0003800000 */
[----:B------:R-:W1:Y:S01]  /*0ef0*/  LDC.64 R4, c[0x0][0xb18] ;  /* 0x0002c600ff047b82 */ /* 0x000e620000000a00 */
[----:B------:R-:W-:-:S07]  /*0f00*/  ISETP.NE.AND P0, PT, R9, 0x1, PT ;  /* 0x000000010900780c */ /* 0x000fce0003f05270 */
[----:B------:R-:W2:Y:S08]  /*0f10*/  LDC R10, c[0x0][0xb0c] ;  /* 0x0002c300ff0a7b82 */ /* 0x000eb00000000800 */
[----:B------:R-:W3:Y:S08]  /*0f20*/  LDC R11, c[0x0][0x370] ;  /* 0x0000dc00ff0b7b82 */ /* 0x000ef00000000800 */
[----:B------:R-:W4:Y:S01]  /*0f30*/  LDC R12, c[0x0][0x374] ;  /* 0x0000dd00ff0c7b82 */ /* 0x000f220000000800 */
[----:B-1----:R-:W-:-:S07]  /*0f40*/  ISETP.NE.AND P1, PT, R4, 0x1, PT ;  /* 0x000000010400780c */ /* 0x002fce0003f25270 */
[----:B------:R-:W3:Y:S01]  /*0f50*/  LDC.64 R6, c[0x0][0xb10] ;  /* 0x0002c400ff067b82 */ /* 0x000ee20000000a00 */
[----:B--2---:R-:W-:-:S07]  /*0f60*/  ISETP.NE.AND P2, PT, R10, 0x1, PT ;  /* 0x000000010a00780c */ /* 0x004fce0003f45270 */
[----:B------:R-:W1:Y:S08]  /*0f70*/  LDC R8, c[0x0][0xb20] ;  /* 0x0002c800ff087b82 */ /* 0x000e700000000800 */
[----:B------:R-:W2:Y:S01]  /*0f80*/  LDC.64 R2, c[0x0][0xb28] ;  /* 0x0002ca00ff027b82 */ /* 0x000ea20000000a00 */
[----:B----4-:R-:W-:-:S04]  /*0f90*/  IMAD.HI.U32 R13, R12, R5, RZ ;  /* 0x000000050c0d7227 */ /* 0x010fc800078e00ff */
[----:B------:R-:W-:-:S04]  /*0fa0*/  IMAD.HI.U32 R5, R20, R5, RZ ;  /* 0x0000000514057227 */ /* 0x000fc800078e00ff */
[----:B---3--:R-:W-:-:S04]  /*0fb0*/  IMAD.HI.U32 R14, R11, R6, RZ ;  /* 0x000000060b0e7227 */ /* 0x008fc800078e00ff */
[C---:B------:R-:W-:Y:S01]  /*0fc0*/  IMAD.HI.U32 R16, R21.reuse, R6, RZ ;  /* 0x0000000615107227 */ /* 0x040fe200078e00ff */
[-C--:B------:R-:W-:Y:S02]  /*0fd0*/  @P2 SHF.R.U32.HI R11, RZ, R7.reuse, R14 ;  /* 0x00000007ff0b2219 */ /* 0x080fe4000001160e */
[-C--:B-1----:R-:W-:Y:S02]  /*0fe0*/  @P1 SHF.R.U32.HI R12, RZ, R8.reuse, R13 ;  /* 0x00000008ff0c1219 */ /* 0x082fe4000001160d */
[----:B------:R-:W-:Y:S02]  /*0ff0*/  SHF.R.U32.HI R5, RZ, R8, R5 ;  /* 0x00000008ff057219 */ /* 0x000fe40000011605 */
[----:B------:R-:W-:Y:S02]  /*1000*/  SHF.R.U32.HI R16, RZ, R7, R16 ;  /* 0x00000007ff107219 */ /* 0x000fe40000011610 */
[----:B------:R-:W-:Y:S01]  /*1010*/  SEL R5, R20, R5, !P1 ;  /* 0x0000000514057207 */ /* 0x000fe20004800000 */
[----:B--2---:R-:W-:Y:S01]  /*1020*/  IMAD.HI.U32 R14, R12, R2, RZ ;  /* 0x000000020c0e7227 */ /* 0x004fe200078e00ff */
[----:B------:R-:W-:-:S02]  /*1030*/  SEL R7, R21, R16, !P2 ;  /* 0x0000001015077207 */ /* 0x000fc40005000000 */
[----:B------:R-:W-:Y:S01]  /*1040*/  IADD3 R13, PT, PT, -R5, RZ, RZ ;  /* 0x000000ff050d7210 */ /* 0x000fe20007ffe1ff */
[----:B------:R-:W-:Y:S01]  /*1050*/  IMAD.HI.U32 R6, R11, R2, RZ ;  /* 0x000000020b067227 */ /* 0x000fe200078e00ff */
[----:B------:R-:W-:-:S03]  /*1060*/  @P0 SHF.R.U32.HI R12, RZ, R3, R14 ;  /* 0x00000003ff0c0219 */ /* 0x000fc6000001160e */
[----:B------:R-:W-:Y:S01]  /*1070*/  IMAD R13, R4, R13, R20 ;  /* 0x0000000d040d7224 */ /* 0x000fe200078e0214 */
[----:B------:R-:W-:Y:S01]  /*1080*/  @P0 SHF.R.U32.HI R11, RZ, R3, R6 ;  /* 0x00000003ff0b0219 */ /* 0x000fe20000011606 */
[----:B------:R-:W-:-:S04]  /*1090*/  IMAD R12, R12, R9, RZ ;  /* 0x000000090c0c7224 */ /* 0x000fc800078e02ff */
[----:B------:R-:W-:Y:S01]  /*10a0*/  IMAD R6, R11, R9, RZ ;  /* 0x000000090b067224 */ /* 0x000fe200078e02ff */
[----:B------:R-:W-:-:S04]  /*10b0*/  ISETP.GE.AND P1, PT, R5, R12, PT ;  /* 0x0000000c0500720c */ /* 0x000fc80003f26270 */
[----:B------:R-:W-:Y:S01]  /*10c0*/  ISETP.GE.OR P1, PT, R7, R6, P1 ;  /* 0x000000060700720c */ /* 0x000fe20000f26670 */
[----:B------:R-:W-:-:S05]  /*10d0*/  IMAD.HI.U32 R6, R5, R2, RZ ;  /* 0x0000000205067227 */ /* 0x000fca00078e00ff */
[----:B------:R-:W-:-:S04]  /*10e0*/  SHF.R.U32.HI R6, RZ, R3, R6 ;  /* 0x00000003ff067219 */ /* 0x000fc80000011606 */
[----:B------:R-:W-:-:S03]  /*10f0*/  SEL R6, R5, R6, !P0 ;  /* 0x0000000605067207 */ /* 0x000fc60004000000 */
[----:B------:R-:W-:Y:S01]  /*1100*/  @!P1 IMAD.HI.U32 R8, R7, R2, RZ ;  /* 0x0000000207089227 */ /* 0x000fe200078e00ff */
[----:B------:R-:W-:-:S04]  /*1110*/  IADD3 R2, PT, PT, -R6, RZ, RZ ;  /* 0x000000ff06027210 */ /* 0x000fc80007ffe1ff */
[----:B------:R-:W-:Y:S01]  /*1120*/  @!P1 SHF.R.U32.HI R8, RZ, R3, R8 ;  /* 0x00000003ff089219 */ /* 0x000fe20000011608 */
[----:B------:R-:W-:-:S03]  /*1130*/  IMAD R2, R9, R2, R5 ;  /* 0x0000000209027224 */ /* 0x000fc600078e0205 */
[----:B------:R-:W-:-:S05]  /*1140*/  @!P1 SEL R3, R7, R8, !P0 ;  /* 0x0000000807039207 */ /* 0x000fca0004000000 */
[--C-:B------:R-:W-:Y:S02]  /*1150*/  @!P1 IMAD.IADD R6, R6, 0x1, -R3.reuse ;  /* 0x0000000106069824 */ /* 0x100fe400078e0a03 */
[----:B------:R-:W-:Y:S01]  /*1160*/  @!P1 IMAD R3, R2, R11, R3 ;  /* 0x0000000b02039224 */ /* 0x000fe200078e0203 */
[----:B------:R-:W-:Y:S01]  /*1170*/  IADD3 R2, PT, PT, -R7, RZ, RZ ;  /* 0x000000ff07027210 */ /* 0x000fe20007ffe1ff */
[----:B------:R-:W-:Y:S02]  /*1180*/  @!P1 IMAD R5, R6, R9, R7 ;  /* 0x0000000906059224 */ /* 0x000fe400078e0207 */
[----:B------:R-:W-:Y:S02]  /*1190*/  @!P1 IMAD.MOV.U32 R7, RZ, RZ, R3 ;  /* 0x000000ffff079224 */ /* 0x000fe400078e0003 */
[----:B------:R-:W-:Y:S02]  /*11a0*/  IMAD R2, R10, R2, R21 ;  /* 0x000000020a027224 */ /* 0x000fe400078e0215 */
[----:B------:R-:W-:-:S02]  /*11b0*/  IMAD R20, R5, R4, R13 ;  /* 0x0000000405147224 */ /* 0x000fc400078e020d */
[----:B------:R-:W-:Y:S02]  /*11c0*/  IMAD R21, R7, R10, R2 ;  /* 0x0000000a07157224 */ /* 0x000fe400078e0202 */
.L_x_15:
[----:B------:R-:W1:Y:S01]  /*11d0*/  LDCU UR4, c[0x0][0xb30] ;  /* 0x00016600ff0477ac */ /* 0x000e620008000800 */
[----:B------:R-:W2:Y:S08]  /*11e0*/  S2UR UR37, SR_CgaCtaId ;  /* 0x00000000002579c3 */ /* 0x000eb00000008800 */
[----:B------:R-:W3:Y:S01]  /*11f0*/  LDC R72, c[0x0][0xb24] ;  /* 0x0002c900ff487b82 */ /* 0x000ee20000000800 */
[----:B-1----:R-:W-:-:S09]  /*1200*/  UISETP.NE.AND UP1, UPT, UR4, 0x1, UPT ;  /* 0x000000010400788c */ /* 0x002fd2000bf25270 */
[----:B--2---:R-:W-:Y:S05]  /*1210*/  BRA.U UP1, `(.L_x_16) ;  /* 0x0000000101407547 */ /* 0x004fea000b800000 */
[----:B------:R-:W1:Y:S08]  /*1220*/  LDC.64 R4, c[0x0][0xb10] ;  /* 0x0002c400ff047b82 */ /* 0x000e700000000a00 */
[----:B------:R-:W2:Y:S08]  /*1230*/  LDC.64 R2, c[0x0][0xb18] ;  /* 0x0002c600ff027b82 */ /* 0x000eb00000000a00 */
[----:B------:R-:W4:Y:S08]  /*1240*/  LDC R6, c[0x0][0xb20] ;  /* 0x0002c800ff067b82 */ /* 0x000f300000000800 */
[----:B------:R-:W3:Y:S01]  /*1250*/  LDC R8, c[0x0][0xb0c] ;  /* 0x0002c300ff087b82 */ /* 0x000ee20000000800 */
[----:B-1----:R-:W-:-:S05]  /*1260*/  IMAD.HI.U32 R4, R21, R4, RZ ;  /* 0x0000000415047227 */ /* 0x002fca00078e00ff */
[----:B------:R-:W-:Y:S01]  /*1270*/  SHF.R.U32.HI R4, RZ, R5, R4 ;  /* 0x00000005ff047219 */ /* 0x000fe20000011604 */
[----:B--2---:R-:W-:Y:S01]  /*1280*/  IMAD.HI.U32 R3, R20, R3, RZ ;  /* 0x0000000314037227 */ /* 0x004fe200078e00ff */
[----:B------:R-:W-:-:S04]  /*1290*/  ISETP.NE.AND P0, PT, R2, 0x1, PT ;  /* 0x000000010200780c */ /* 0x000fc80003f05270 */
[----:B----4-:R-:W-:-:S04]  /*12a0*/  SHF.R.U32.HI R3, RZ, R6, R3 ;  /* 0x00000006ff037219 */ /* 0x010fc80000011603 */
[----:B------:R-:W-:Y:S02]  /*12b0*/  SEL R3, R20, R3, !P0 ;  /* 0x0000000314037207 */ /* 0x000fe40004000000 */
[----:B---3--:R-:W-:-:S04]  /*12c0*/  ISETP.NE.AND P1, PT, R8, 0x1, PT ;  /* 0x000000010800780c */ /* 0x008fc80003f25270 */
[----:B------:R-:W-:-:S05]  /*12d0*/  SEL R4, R21, R4, !P1 ;  /* 0x0000000415047207 */ /* 0x000fca0004800000 */
[----:B------:R-:W-:Y:S02]  /*12e0*/  IMAD.IADD R5, R3, 0x1, -R4 ;  /* 0x0000000103057824 */ /* 0x000fe400078e0a04 */
[----:B------:R-:W-:Y:S02]  /*12f0*/  IMAD.IADD R3, R4, 0x1, -R3 ;  /* 0x0000000104037824 */ /* 0x000fe400078e0a03 */
[----:B------:R-:W-:Y:S02]  /*1300*/  IMAD R21, R5, R8, R21 ;  /* 0x0000000805157224 */ /* 0x000fe400078e0215 */
[----:B------:R-:W-:-:S07]  /*1310*/  IMAD R20, R3, R2, R20 ;  /* 0x0000000203147224 */ /* 0x000fce00078e0214 */
.L_x_16:
[----:B------:R-:W-:Y:S01]  /*1320*/  BAR.SYNC.DEFER_BLOCKING 0x0 ;  /* 0x0000000000007b1d */ /* 0x000fe20000010000 */
[----:B------:R-:W-:Y:S01]  /*1330*/  UISETP.NE.AND UP1, UPT, UR8, 0x2, UPT ;  /* 0x000000020800788c */ /* 0x000fe2000bf25270 */
[----:B------:R-:W-:Y:S02]  /*1340*/  ISETP.NE.OR P5, PT, R0, 0x2, !P5 ;  /* 0x000000020000780c */ /* 0x000fe40006fa5670 */
[----:B------:R-:W-:-:S06]  /*1350*/  LOP3.LUT R2, R189, 0x1f, RZ, 0xc0, !PT ;  /* 0x0000001fbd027812 */ /* 0x000fcc00078ec0ff */
[----:B------:R-:W-:Y:S05]  /*1360*/  BRA.U UP1, `(.L_x_17) ;  /* 0x0000001101547547 */ /* 0x000fea000b800000 */
[----:B------:R-:W1:Y:S01]  /*1370*/  LDCU UR13, c[0x0][0x38c] ;  /* 0x00007180ff0d77ac */ /* 0x000e620008000800 */
[----:B------:R-:W2:Y:S01]  /*1380*/  LDC R9, c[0x0][0x370] ;  /* 0x0000dc00ff097b82 */ /* 0x000ea20000000800 */
[----:B------:R-:W-:Y:S01]  /*1390*/  PLOP3.LUT P1, PT, PT, PT, UP2, 0x80, 0x8 ;  /* 0x000000000008781c */ /* 0x000fe20003f2f028 */
[----:B------:R-:W-:Y:S01]  /*13a0*/  IMAD.MOV.U32 R15, RZ, RZ, 0x1 ;  /* 0x00000001ff0f7424 */ /* 0x000fe200078e00ff */
[----:B------:R-:W-:Y:S01]  /*13b0*/  ISETP.EQ.OR P4, PT, R2, RZ, P5 ;  /* 0x000000ff0200720c */ /* 0x000fe20002f82670 */
[----:B------:R-:W-:Y:S01]  /*13c0*/  IMAD.MOV.U32 R14, RZ, RZ, RZ ;  /* 0x000000ffff0e7224 */ /* 0x000fe200078e00ff */
[----:B------:R-:W-:Y:S02]  /*13d0*/  PLOP3.LUT P1, PT, P1, PT, PT, 0x8, 0x80 ;  /* 0x000000000080781c */ /* 0x000fe40000f2e170 */
[----:B------:R-:W-:Y:S01]  /*13e0*/  CS2R R12, SRZ ;  /* 0x00000000000c7805 */ /* 0x000fe2000001ff00 */
[----:B------:R-:W-:Y:S01]  /*13f0*/  IMAD.MOV.U32 R10, RZ, RZ, 0x1 ;  /* 0x00000001ff0a7424 */ /* 0x000fe200078e00ff */
[----:B------:R-:W4:Y:S01]  /*1400*/  LDC R0, c[0x0][0x374] ;  /* 0x0000dd00ff007b82 */ /* 0x000f220000000800 */
[----:B------:R-:W2:Y:S01]  /*1410*/  LDCU.64 UR22, c[0x0][0x348] ;  /* 0x00006900ff1677ac */ /* 0x000ea20008000a00 */
[----:B------:R-:W-:Y:S01]  /*1420*/  UMOV UR6, URZ ;  /* 0x000000ff00067c82 */ /* 0x000fe20008000000 */
[----:B-1----:R-:W-:-:S04]  /*1430*/  UIADD3 UR5, UPT, UPT, UR13, 0x3f, URZ ;  /* 0x0000003f0d057890 */ /* 0x002fc8000fffe0ff */
[----:B------:R-:W-:-:S04]  /*1440*/  USHF.R.S32.HI UR4, URZ, 0x1f, UR5 ;  /* 0x0000001fff047899 */ /* 0x000fc80008011405 */
[----:B------:R-:W-:-:S04]  /*1450*/  ULEA.HI UR4, UR4, UR5, URZ, 0x6 ;  /* 0x0000000504047291 */ /* 0x000fc8000f8f30ff */
[----:B------:R-:W-:Y:S02]  /*1460*/  USHF.R.S32.HI UR15, URZ, 0x6, UR4 ;  /* 0x00000006ff0f7899 */ /* 0x000fe40008011404 */
[----:B------:R-:W-:Y:S02]  /*1470*/  UIADD3 UR4, UPT, UPT, UR13, -0x1, URZ ;  /* 0xffffffff0d047890 */ /* 0x000fe4000fffe0ff */
[----:B------:R-:W-:Y:S02]  /*1480*/  UISETP.LT.U32.AND UP0, UPT, UR15, 0x4, UPT ;  /* 0x000000040f00788c */ /* 0x000fe4000bf01070 */
[----:B------:R-:W-:Y:S02]  /*1490*/  UISETP.GE.U32.AND UP1, UPT, UR4, -0x7f, UPT ;  /* 0xffffff810400788c */ /* 0x000fe4000bf26070 */
[----:B------:R-:W-:Y:S02]  /*14a0*/  USEL UR14, UR15, 0x4, UP0 ;  /* 0x000000040f0e7887 */ /* 0x000fe40008000000 */
[----:B------:R-:W-:-:S02]  /*14b0*/  UIADD3 UR13, UPT, UPT, UR13, 0x7e, URZ ;  /* 0x0000007e0d0d7890 */ /* 0x000fc4000fffe0ff */
[----:B------:R-:W-:Y:S02]  /*14c0*/  UIADD3 UR5, UPT, UPT, UR14, -0x1, URZ ;  /* 0xffffffff0e057890 */ /* 0x000fe4000fffe0ff */
[----:B------:R-:W-:-:S03]  /*14d0*/  UIADD3 UR7, UPT, UPT, UR15, -UR14, URZ ;  /* 0x8000000e0f077290 */ /* 0x000fc6000fffe0ff */
[----:B------:R-:W-:-:S04]  /*14e0*/  @UP1 UIADD3 UR5, UPT, UPT, UR14, URZ, URZ ;  /* 0x000000ff0e051290 */ /* 0x000fc8000fffe0ff */
[----:B--2---:R-:W-:-:S12]  /*14f0*/  UIADD3 UR5, UPT, UPT, UR5, 0x1, URZ ;  /* 0x0000000105057890 */ /* 0x004fd8000fffe0ff */
.L_x_35:
[----:B------:R-:W-:Y:S01]  /*1500*/  UISETP.NE.AND UP0, UPT, UR37, URZ, UPT ;  /* 0x000000ff2500728c */ /* 0x000fe2000bf05270 */
[----:B------:R-:W1:Y:S08]  /*1510*/  S2UR UR37, SR_CgaCtaId ;  /* 0x00000000002579c3 */ /* 0x000e700000008800 */
[----:B------:R-:W-:Y:S05]  /*1520*/  BRA.U UP0, `(.L_x_18) ;  /* 0x0000000100347547 */ /* 0x000fea000b800000 */
[----:B------:R-:W2:Y:S01]  /*1530*/  S2R R2, SR_CgaCtaId ;  /* 0x0000000000027919 */ /* 0x000ea20000008800 */
[----:B------:R-:W-:-:S04]  /*1540*/  MOV R3, 0x400 ;  /* 0x0000040000037802 */ /* 0x000fc80000000f00 */
[----:B--2---:R-:W-:Y:S02]  /*1550*/  LEA R3, R2, R3, 0x18 ;  /* 0x0000000302037211 */ /* 0x004fe400078ec0ff */
[----:B------:R-:W-:-:S03]  /*1560*/  SHF.L.U32 R2, R10, 0x1f, RZ ;  /* 0x0000001f0a027819 */ /* 0x000fc600000006ff */
[----:B------:R-:W-:-:S04]  /*1570*/  IMAD R3, R12, 0x8, R3 ;  /* 0x000000080c037824 */ /* 0x000fc800078e0203 */
[----:B------:R-:W2:Y:S02]  /*1580*/  SYNCS.PHASECHK.TRANS64.TRYWAIT P0, [R3+URZ+0xe0], R2 ;  /* 0x0000e002030075a7 */ /* 0x000ea400080011ff */
[----:B--2---:R-:W-:Y:S05]  /*1590*/  @!P0 BRA `(.L_x_19) ;  /* 0x0000006800dc8947 */ /* 0x004fea0003800000 */
.L_x_106:
[----:B------:R-:W-:Y:S01]  /*15a0*/  VIADD R12, R12, 0x1 ;  /* 0x000000010c0c7836 */ /* 0x000fe20000000000 */
[----:B------:R2:W-:Y:S04]  /*15b0*/  SYNCS.ARRIVE.TRANS64.A1T0 RZ, [R3+URZ+0xd0], RZ ;  /* 0x0000d0ff03ff79a7 */ /* 0x0005e800081000ff */
[----:B------:R-:W-:-:S04]  /*15c0*/  ISETP.NE.AND P0, PT, R12, 0x2, PT ;  /* 0x000000020c00780c */ /* 0x000fc80003f05270 */
[----:B------:R-:W-:Y:S02]  /*15d0*/  SEL R12, R12, RZ, P0 ;  /* 0x000000ff0c0c7207 */ /* 0x000fe40000000000 */
[----:B--2---:R-:W-:-:S04]  /*15e0*/  SEL R3, RZ, 0x1, P0 ;  /* 0x00000001ff037807 */ /* 0x004fc80000000000 */
[----:B------:R-:W-:-:S07]  /*15f0*/  LOP3.LUT R10, R10, R3, RZ, 0x3c, !PT ;  /* 0x000000030a0a7212 */ /* 0x000fce00078e3cff */
.L_x_18:
[----:B------:R-:W-:Y:S01]  /*1600*/  UMOV UR4, 0x400 ;  /* 0x0000040000047882 */ /* 0x000fe20000000000 */
[----:B------:R-:W-:Y:S01]  /*1610*/  SHF.L.U32 R2, R15, 0x1f, RZ ;  /* 0x0000001f0f027819 */ /* 0x000fe200000006ff */
[----:B-1----:R-:W-:Y:S01]  /*1620*/  ULEA UR4, UR37, UR4, 0x18 ;  /* 0x0000000425047291 */ /* 0x002fe2000f8ec0ff */
[----:B------:R-:W-:Y:S01]  /*1630*/  R2UR UR35, R21 ;  /* 0x00000000152372ca */ /* 0x000fe200000e0000 */
[----:B------:R-:W-:Y:S01]  /*1640*/  UISETP.GE.U32.AND UP0, UPT, UR13, 0x7f, UPT ;  /* 0x0000007f0d00788c */ /* 0x000fe2000bf06070 */
[----:B------:R-:W-:Y:S01]  /*1650*/  R2UR UR11, R20 ;  /* 0x00000000140b72ca */ /* 0x000fe200000e0000 */
[----:B------:R-:W-:Y:S01]  /*1660*/  ULEA UR8, UR6, UR4, 0x3 ;  /* 0x0000000406087291 */ /* 0x000fe2000f8e18ff */
[----:B------:R-:W-:-:S08]  /*1670*/  UMOV UR24, URZ ;  /* 0x000000ff00187c82 */ /* 0x000fd00008000000 */
[----:B------:R1:W2:Y:S01]  /*1680*/  SYNCS.PHASECHK.TRANS64.TRYWAIT P0, [UR8+0x20], R2 ;  /* 0x00002002ff0075a7 */ /* 0x0002a20008001108 */
[----:B------:R-:W-:Y:S02]  /*1690*/  USHF.L.U32 UR35, UR35, 0x7, URZ ;  /* 0x0000000723237899 */ /* 0x000fe400080006ff */
[----:B------:R-:W-:Y:S01]  /*16a0*/  USHF.L.U32 UR11, UR11, 0x7, URZ ;  /* 0x000000070b0b7899 */ /* 0x000fe200080006ff */
[----:B------:R-:W-:Y:S11]  /*16b0*/  BRA.U !UP0, `(.L_x_20) ;  /* 0x0000000108a47547 */ /* 0x000ff6000b800000 */
[----:B------:R-:W-:Y:S01]  /*16c0*/  UMOV UR16, URZ ;  /* 0x000000ff00107c82 */ /* 0x000fe20008000000 */
[----:B------:R-:W-:-:S05]  /*16d0*/  UMOV UR17, UR6 ;  /* 0x0000000600117c82 */ /* 0x000fca0008000000 */
.L_x_25:
[----:B-1----:R-:W-:Y:S01]  /*16e0*/  ULEA UR33, UR17, UR4, 0x3 ;  /* 0x0000000411217291 */ /* 0x002fe2000f8e18ff */
[----:B--2---:R-:W-:Y:S01]  /*16f0*/  @!P5 MOV R3, 0x4000 ;  /* 0x000040000003d802 */ /* 0x004fe20000000f00 */
[----:B--2---:R-:W-:Y:S10]  /*1700*/  @P0 BRA `(.L_x_21) ;  /* 0x00000000000c0947 */ /* 0x004ff40003800000 */
[----:B------:R-:W-:-:S04]  /*1710*/  SHF.L.U32 R5, R15, 0x1f, RZ ;  /* 0x0000001f0f057819 */ /* 0x000fc800000006ff */
[----:B------:R-:W2:Y:S02]  /*1720*/  SYNCS.PHASECHK.TRANS64.TRYWAIT P0, [UR33+0x20], R5 ;  /* 0x00002005ff0075a7 */ /* 0x000ea40008001121 */
[----:B--2---:R-:W-:Y:S05]  /*1730*/  @!P0 BRA `(.L_x_22) ;  /* 0x0000006800888947 */ /* 0x004fea0003800000 */
.L_x_21:
[----:B------:R2:W-:Y:S01]  /*1740*/  @!P5 SYNCS.ARRIVE.TRANS64 RZ, [UR33], R3 ;  /* 0x00000003ffffd9a7 */ /* 0x0005e20008000021 */
[----:B------:R-:W-:Y:S04]  /*1750*/  BSSY.RECONVERGENT B0, `(.L_x_23) ;  /* 0x0000003000007945 */ /* 0x000fe80003800200 */
[----:B------:R-:W-:Y:S05]  /*1760*/  @P4 BRA `(.L_x_24) ;  /* 0x0000000000044947 */ /* 0x000fea0003800000 */
[----:B------:R-:W-:Y:S05]  /*1770*/  BPT.TRAP 0x1 ;  /* 0x000000040000795c */ /* 0x000fea0000300000 */
.L_x_24:
[----:B------:R-:W-:Y:S05]  /*1780*/  BSYNC.RECONVERGENT B0 ;  /* 0x0000000000007941 */ /* 0x000fea0003800200 */
.L_x_23:
[----:B------:R-:W-:Y:S02]  /*1790*/  UIADD3 UR6, UPT, UPT, UR17, 0x1, URZ ;  /* 0x0000000111067890 */ /* 0x000fe4000fffe0ff */
[----:B------:R-:W-:Y:S02]  /*17a0*/  UIADD3 UR26, UP1, UPT, UR22, 0x80, URZ ;  /* 0x00000080161a7890 */ /* 0x000fe4000ff3e0ff */
[----:B------:R-:W-:Y:S02]  /*17b0*/  UISETP.NE.AND UP0, UPT, UR6, 0x4, UPT ;  /* 0x000000040600788c */ /* 0x000fe4000bf05270 */
[----:B------:R-:W-:Y:S02]  /*17c0*/  USHF.L.U32 UR34, UR16, 0x6, URZ ;  /* 0x0000000610227899 */ /* 0x000fe400080006ff */
[----:B------:R-:W-:Y:S02]  /*17d0*/  USEL UR9, URZ, 0x1, UP0 ;  /* 0x00000001ff097887 */ /* 0x000fe40008000000 */
[----:B------:R-:W-:-:S02]  /*17e0*/  USEL UR6, UR6, URZ, UP0 ;  /* 0x000000ff06067287 */ /* 0x000fc40008000000 */
[----:B------:R-:W-:Y:S02]  /*17f0*/  UIADD3 UR20, UP0, UPT, UR22, 0x180, URZ ;  /* 0x0000018016147890 */ /* 0x000fe4000ff1e0ff */
[----:B------:R-:W-:Y:S01]  /*1800*/  ULEA UR8, UR6, UR4, 0x3 ;  /* 0x0000000406087291 */ /* 0x000fe2000f8e18ff */
[----:B------:R-:W-:Y:S01]  /*1810*/  LOP3.LUT R15, R15, UR9, RZ, 0x3c, !PT ;  /* 0x000000090f0f7c12 */ /* 0x000fe2000f8e3cff */
[----:B------:R-:W-:Y:S02]  /*1820*/  UIADD3.X UR27, UPT, UPT, URZ, UR23, URZ, UP1, !UPT ;  /* 0x00000017ff1b7290 */ /* 0x000fe40008ffe4ff */
[----:B------:R-:W-:Y:S01]  /*1830*/  UIADD3.X UR21, UPT, UPT, URZ, UR23, URZ, UP0, !UPT ;  /* 0x00000017ff157290 */ /* 0x000fe200087fe4ff */
[----:B-1----:R-:W-:Y:S01]  /*1840*/  SHF.L.U32 R2, R15, 0x1f, RZ ;  /* 0x0000001f0f027819 */ /* 0x002fe200000006ff */
[----:B------:R-:W-:Y:S01]  /*1850*/  UMOV UR18, 0x0 ;  /* 0x0000000000127882 */ /* 0x000fe20000000000 */
[----:B------:R-:W-:Y:S01]  /*1860*/  UMOV UR19, 0x10000000 ;  /* 0x1000000000137882 */ /* 0x000fe20000000000 */
[----:B------:R-:W-:Y:S01]  /*1870*/  UMOV UR12, UR36 ;  /* 0x00000024000c7c82 */ /* 0x000fe20008000000 */
[----:B------:R1:W1:Y:S01]  /*1880*/  SYNCS.PHASECHK.TRANS64.TRYWAIT P0, [UR8+0x20], R2 ;  /* 0x00002002ff0075a7 */ /* 0x0002620008001108 */
[----:B------:R-:W-:Y:S01]  /*1890*/  ULEA UR8, UR17, UR4, 0xd ;  /* 0x0000000411087291 */ /* 0x000fe2000f8e68ff */
[----:B------:R-:W-:Y:S01]  /*18a0*/  UMOV UR9, UR33 ;  /* 0x0000002100097c82 */ /* 0x000fe20008000000 */
[----:B------:R-:W-:-:S02]  /*18b0*/  UMOV UR10, UR34 ;  /* 0x00000022000a7c82 */ /* 0x000fc40008000000 */
[----:B------:R-:W-:Y:S02]  /*18c0*/  UIADD3 UR32, UPT, UPT, UR8, 0x8400, URZ ;  /* 0x0000840008207890 */ /* 0x000fe4000fffe0ff */
[----:B------:R-:W-:Y:S02]  /*18d0*/  UIADD3 UR8, UPT, UPT, UR8, 0x10400, URZ ;  /* 0x0001040008087890 */ /* 0x000fe4000fffe0ff */
[----:B------:R-:W-:Y:S01]  /*18e0*/  UIADD3 UR16, UPT, UPT, UR16, 0x1, URZ ;  /* 0x0000000110107890 */ /* 0x000fe2000fffe0ff */
[----:B------:R-:W-:Y:S01]  /*18f0*/  UMOV UR24, UR5 ;  /* 0x0000000500187c82 */ /* 0x000fe20008000000 */
[----:B------:R-:W-:Y:S02]  /*1900*/  UMOV UR17, UR6 ;  /* 0x0000000600117c82 */ /* 0x000fe40008000000 */
[----:B------:R-:W-:Y:S01]  /*1910*/  UISETP.NE.AND UP0, UPT, UR16, UR5, UPT ;  /* 0x000000051000728c */ /* 0x000fe2000bf05270 */
[----:B------:R1:W-:Y:S02]  /*1920*/  UTMALDG.3D [UR32], [UR26], desc[UR18] ;  /* 0x000012201a0075b4 */ /* 0x0003e40008011000 */
[----:B------:R1:W-:Y:S06]  /*1930*/  UTMALDG.3D [UR8], [UR20], desc[UR18] ;  /* 0x00001208140075b4 */ /* 0x0003ec0008011000 */
[----:B------:R-:W-:Y:S05]  /*1940*/  BRA.U UP0, `(.L_x_25) ;  /* 0xfffffffd00647547 */ /* 0x000fea000b83ffff */
.L_x_20:
[----:B-1----:R-:W-:Y:S01]  /*1950*/  ULEA UR8, UR6, UR4, 0x3 ;  /* 0x0000000406087291 */ /* 0x002fe2000f8e18ff */
[----:B------:R-:W-:Y:S01]  /*1960*/  SHF.L.U32 R2, R15, 0x1f, RZ ;  /* 0x0000001f0f027819 */ /* 0x000fe200000006ff */
[----:B------:R-:W-:Y:S01]  /*1970*/  @!P1 SYNCS.ARRIVE.TRANS64.A1T0 RZ, [UR4+0x68], RZ ;  /* 0x000068ffffff99a7 */ /* 0x000fe20008100004 */
[----:B------:R-:W-:-:S06]  /*1980*/  UISETP.GT.AND UP0, UPT, UR15, UR14, UPT ;  /* 0x0000000e0f00728c */ /* 0x000fcc000bf04270 */
[----:B--2---:R1:W2:Y:S03]  /*1990*/  SYNCS.PHASECHK.TRANS64.TRYWAIT P0, [UR8+0x20], R2 ;  /* 0x00002002ff0075a7 */ /* 0x0042a60008001108 */
[----:B------:R-:W-:Y:S05]  /*19a0*/  BRA.U !UP0, `(.L_x_26) ;  /* 0x0000000108a87547 */ /* 0x000fea000b800000 */
[----:B------:R-:W-:Y:S01]  /*19b0*/  UIADD3 UR21, UPT, UPT, UR7, UR24, URZ ;  /* 0x0000001807157290 */ /* 0x000fe2000fffe0ff */
[----:B------:R-:W-:-:S11]  /*19c0*/  UMOV UR25, UR6 ;  /* 0x0000000600197c82 */ /* 0x000fd60008000000 */
.L_x_31:
[----:B-1----:R-:W-:Y:S01]  /*19d0*/  ULEA UR17, UR25, UR4, 0x3 ;  /* 0x0000000419117291 */ /* 0x002fe2000f8e18ff */
[----:B--2---:R-:W-:Y:S01]  /*19e0*/  @!P5 MOV R3, 0x4000 ;  /* 0x000040000003d802 */ /* 0x004fe20000000f00 */
[----:B--2---:R-:W-:Y:S10]  /*19f0*/  @P0 BRA `(.L_x_27) ;  /* 0x00000000000c0947 */ /* 0x004ff40003800000 */
[----:B------:R-:W-:-:S04]  /*1a00*/  SHF.L.U32 R5, R15, 0x1f, RZ ;  /* 0x0000001f0f057819 */ /* 0x000fc800000006ff */
[----:B------:R-:W2:Y:S02]  /*1a10*/  SYNCS.PHASECHK.TRANS64.TRYWAIT P0, [UR17+0x20], R5 ;  /* 0x00002005ff0075a7 */ /* 0x000ea40008001111 */
[----:B--2---:R-:W-:Y:S05]  /*1a20*/  @!P0 BRA `(.L_x_28) ;  /* 0x0000006400e48947 */ /* 0x004fea0003800000 */
.L_x_27:
[----:B------:R2:W-:Y:S01]  /*1a30*/  @!P5 SYNCS.ARRIVE.TRANS64 RZ, [UR17], R3 ;  /* 0x00000003ffffd9a7 */ /* 0x0005e20008000011 */
[----:B------:R-:W-:Y:S04]  /*1a40*/  BSSY.RECONVERGENT B0, `(.L_x_29) ;  /* 0x0000003000007945 */ /* 0x000fe80003800200 */
[----:B------:R-:W-:Y:S05]  /*1a50*/  @P4 BRA `(.L_x_30) ;  /* 0x0000000000044947 */ /* 0x000fea0003800000 */
[----:B------:R-:W-:Y:S05]  /*1a60*/  BPT.TRAP 0x1 ;  /* 0x000000040000795c */ /* 0x000fea0000300000 */
.L_x_30:
[----:B------:R-:W-:Y:S05]  /*1a70*/  BSYNC.RECONVERGENT B0 ;  /* 0x0000000000007941 */ /* 0x000fea0003800200 */
.L_x_29:
        /* <DEDUP_REMOVED lines=20> */
[----:B------:R-:W-:Y:S01]  /*1bc0*/  UIADD3 UR8, UPT, UPT, UR8, 0x10400, URZ ;  /* 0x0001040008087890 */ /* 0x000fe2000fffe0ff */
[----:B------:R-:W-:Y:S01]  /*1bd0*/  UMOV UR9, UR17 ;  /* 0x0000001100097c82 */ /* 0x000fe20008000000 */
[----:B------:R-:W-:Y:S01]  /*1be0*/  UMOV UR10, UR18 ;  /* 0x00000012000a7c82 */ /* 0x000fe20008000000 */
[----:B------:R-:W-:Y:S01]  /*1bf0*/  UIADD3 UR24, UPT, UPT, UR24, 0x1, URZ ;  /* 0x0000000118187890 */ /* 0x000fe2000fffe0ff */
[----:B------:R-:W-:-:S03]  /*1c00*/  UMOV UR25, UR6 ;  /* 0x0000000600197c82 */ /* 0x000fc60008000000 */
[----:B------:R1:W-:Y:S01]  /*1c10*/  UTMALDG.3D [UR16], [UR30], desc[UR26] ;  /* 0x00001a101e0075b4 */ /* 0x0003e20008011000 */
[----:B------:R-:W-:Y:S01]  /*1c20*/  UISETP.NE.AND UP0, UPT, UR24, UR21, UPT ;  /* 0x000000151800728c */ /* 0x000fe2000bf05270 */
[----:B------:R1:W-:Y:S08]  /*1c30*/  UTMALDG.3D [UR8], [UR28], desc[UR26] ;  /* 0x00001a081c0075b4 */ /* 0x0003f00008011000 */
[----:B------:R-:W-:Y:S05]  /*1c40*/  BRA.U UP0, `(.L_x_31) ;  /* 0xfffffffd00607547 */ /* 0x000fea000b83ffff */
.L_x_26:
[C---:B-1----:R-:W-:Y:S01]  /*1c50*/  LEA R2, R14.reuse, UR4, 0x3 ;  /* 0x000000040e027c11 */ /* 0x042fe2000f8e18ff */
[----:B------:R-:W-:Y:S01]  /*1c60*/  NOP ;  /* 0x0000000000007918 */ /* 0x000fe20000000000 */
[----:B--2---:R-:W-:Y:S02]  /*1c70*/  SHF.L.U32 R3, R13, 0x1f, RZ ;  /* 0x0000001f0d037819 */ /* 0x004fe400000006ff */
[----:B------:R-:W-:Y:S02]  /*1c80*/  LEA R4, R14, UR4, 0x4 ;  /* 0x000000040e047c11 */ /* 0x000fe4000f8e20ff */
[----:B------:R-:W1:Y:S02]  /*1c90*/  SYNCS.PHASECHK.TRANS64.TRYWAIT P0, [R2+URZ+0x70], R3 ;  /* 0x00007003020075a7 */ /* 0x000e6400080011ff */
[----:B-1----:R-:W-:Y:S05]  /*1ca0*/  @!P0 BRA `(.L_x_32) ;  /* 0x00000064005c8947 */ /* 0x002fea0003800000 */
.L_x_109:
[----:B------:R-:W2:Y:S01]  /*1cb0*/  LDS.128 R4, [R4+0x100] ;  /* 0x0001000004047984 */ /* 0x000ea20000000c00 */
[----:B---3--:R-:W-:Y:S01]  /*1cc0*/  ISETP.GE.AND P0, PT, R72, 0x1, PT ;  /* 0x000000014800780c */ /* 0x008fe20003f06270 */
[----:B-1----:R-:W-:Y:S01]  /*1cd0*/  VIADD R2, R2, 0x80 ;  /* 0x0000008002027836 */ /* 0x002fe20000000000 */
[----:B------:R-:W-:Y:S01]  /*1ce0*/  @!PT LDS RZ, [RZ] ;  /* 0x00000000fffff984 */ /* 0x000fe20000000800 */
[----:B------:R-:W-:Y:S01]  /*1cf0*/  @!PT LDS RZ, [RZ] ;  /* 0x00000000fffff984 */ /* 0x000fe20000000800 */
[----:B------:R-:W-:Y:S01]  /*1d00*/  @!PT LDS RZ, [RZ] ;  /* 0x00000000fffff984 */ /* 0x000fe20000000800 */
[----:B------:R-:W-:Y:S01]  /*1d10*/  @!PT LDS RZ, [RZ] ;  /* 0x00000000fffff984 */ /* 0x000fe20000000800 */
[----:B------:R1:W-:Y:S06]  /*1d20*/  MEMBAR.ALL.CTA ;  /* 0x0000000000007992 */ /* 0x0003ec0000008000 */
[----:B-1----:R-:W1:Y:S01]  /*1d30*/  FENCE.VIEW.ASYNC.S ;  /* 0x00000000000073c6 */ /* 0x002e620000000000 */
[----:B------:R-:W-:-:S04]  /*1d40*/  PRMT R2, RZ, 0x654, R2 ;  /* 0x00000654ff027816 */ /* 0x000fc80000000002 */
[----:B-1----:R1:W-:Y:S01]  /*1d50*/  SYNCS.ARRIVE.TRANS64.RED.A1T0 RZ, [R2+URZ], RZ ;  /* 0x000000ff02ff79a7 */ /* 0x0023e200081004ff */
[----:B--2---:R-:W-:-:S13]  /*1d60*/  LOP3.LUT P2, RZ, R6, 0x1, RZ, 0xc0, !PT ;  /* 0x0000000106ff7812 */ /* 0x004fda000784c0ff */
[----:B------:R-:W-:Y:S01]  /*1d70*/  @P2 SHF.R.U32.HI R3, RZ, 0x10, R5 ;  /* 0x00000010ff032819 */ /* 0x000fe20000011605 */
[----:B------:R-:W-:Y:S01]  /*1d80*/  VOTEU.ANY UP0, P2 ;  /* 0x0000000000ff7886 */ /* 0x000fe20001000100 */
[----:B------:R-:W-:Y:S02]  /*1d90*/  @P2 MOV R11, R4 ;  /* 0x00000004000b2202 */ /* 0x000fe40000000f00 */
[----:B------:R-:W-:Y:S02]  /*1da0*/  @P2 R2UR.BROADCAST UR8, R3 ;  /* 0x00000000030822ca */ /* 0x000fe400008e0000 */
[----:B------:R-:W-:-:S11]  /*1db0*/  @P2 LOP3.LUT R8, R5, 0xffff, RZ, 0xc0, !PT ;  /* 0x0000ffff05082812 */ /* 0x000fd600078ec0ff */
[----:B------:R-:W-:Y:S01]  /*1dc0*/  @UP0 UMOV UR36, UR8 ;  /* 0x0000000800240c82 */ /* 0x000fe20008000000 */
[----:B-1----:R-:W-:Y:S05]  /*1dd0*/  @!P0 BRA `(.L_x_33) ;  /* 0x0000000000b88947 */ /* 0x002fea0003800000 */
[----:B------:R-:W4:Y:S01]  /*1de0*/  LDC.64 R4, c[0x0][0xb18] ;  /* 0x0002c600ff047b82 */ /* 0x000f220000000a00 */
[----:B------:R-:W-:-:S07]  /*1df0*/  ISETP.NE.AND P3, PT, R72, 0x1, PT ;  /* 0x000000014800780c */ /* 0x000fce0003f65270 */
[----:B------:R-:W1:Y:S08]  /*1e00*/  LDC.64 R6, c[0x0][0xb10] ;  /* 0x0002c400ff067b82 */ /* 0x000e700000000a00 */
[----:B------:R-:W2:Y:S08]  /*1e10*/  LDC R16, c[0x0][0xb20] ;  /* 0x0002c800ff107b82 */ /* 0x000eb00000000800 */
[----:B------:R-:W3:Y:S01]  /*1e20*/  LDC R18, c[0x0][0xb0c] ;  /* 0x0002c300ff127b82 */ /* 0x000ee20000000800 */
[----:B----4-:R-:W-:Y:S01]  /*1e30*/  IMAD.HI.U32 R17, R0, R5, RZ ;  /* 0x0000000500117227 */ /* 0x010fe200078e00ff */
[----:B------:R-:W-:-:S03]  /*1e40*/  ISETP.NE.AND P0, PT, R4, 0x1, PT ;  /* 0x000000010400780c */ /* 0x000fc60003f05270 */
[----:B------:R-:W-:-:S03]  /*1e50*/  IMAD.HI.U32 R5, R8, R5, RZ ;  /* 0x0000000508057227 */ /* 0x000fc600078e00ff */
[----:B------:R-:W4:Y:S01]  /*1e60*/  LDC.64 R2, c[0x0][0xb28] ;  /* 0x0002ca00ff027b82 */ /* 0x000f220000000a00 */
[----:B-1----:R-:W-:-:S04]  /*1e70*/  IMAD.HI.U32 R20, R9, R6, RZ ;  /* 0x0000000609147227 */ /* 0x002fc800078e00ff */
[----:B------:R-:W-:Y:S01]  /*1e80*/  IMAD.HI.U32 R22, R11, R6, RZ ;  /* 0x000000060b167227 */ /* 0x000fe200078e00ff */
[----:B------:R-:W-:Y:S02]  /*1e90*/  SHF.R.U32.HI R20, RZ, R7, R20 ;  /* 0x00000007ff147219 */ /* 0x000fe40000011614 */
[-C--:B--2---:R-:W-:Y:S02]  /*1ea0*/  SHF.R.U32.HI R17, RZ, R16.reuse, R17 ;  /* 0x00000010ff117219 */ /* 0x084fe40000011611 */
[----:B------:R-:W-:Y:S02]  /*1eb0*/  SHF.R.U32.HI R5, RZ, R16, R5 ;  /* 0x00000010ff057219 */ /* 0x000fe40000011605 */
[----:B------:R-:W-:Y:S02]  /*1ec0*/  SEL R17, R0, R17, !P0 ;  /* 0x0000001100117207 */ /* 0x000fe40004000000 */
[----:B------:R-:W-:Y:S02]  /*1ed0*/  SHF.R.U32.HI R22, RZ, R7, R22 ;  /* 0x00000007ff167219 */ /* 0x000fe40000011616 */
[----:B---3--:R-:W-:-:S02]  /*1ee0*/  ISETP.NE.AND P1, PT, R18, 0x1, PT ;  /* 0x000000011200780c */ /* 0x008fc40003f25270 */
[----:B------:R-:W-:Y:S02]  /*1ef0*/  SEL R5, R8, R5, !P0 ;  /* 0x0000000508057207 */ /* 0x000fe40004000000 */
[----:B------:R-:W-:Y:S02]  /*1f00*/  SEL R19, R9, R20, !P1 ;  /* 0x0000001409137207 */ /* 0x000fe40004800000 */
[----:B------:R-:W-:Y:S01]  /*1f10*/  SEL R7, R11, R22, !P1 ;  /* 0x000000160b077207 */ /* 0x000fe20004800000 */
[----:B----4-:R-:W-:-:S04]  /*1f20*/  IMAD.HI.U32 R20, R17, R2, RZ ;  /* 0x0000000211147227 */ /* 0x010fc800078e00ff */
[----:B------:R-:W-:Y:S01]  /*1f30*/  IMAD.HI.U32 R6, R19, R2, RZ ;  /* 0x0000000213067227 */ /* 0x000fe200078e00ff */
[----:B------:R-:W-:-:S04]  /*1f40*/  @P3 SHF.R.U32.HI R17, RZ, R3, R20 ;  /* 0x00000003ff113219 */ /* 0x000fc80000011614 */
[----:B------:R-:W-:Y:S01]  /*1f50*/  @P3 SHF.R.U32.HI R19, RZ, R3, R6 ;  /* 0x00000003ff133219 */ /* 0x000fe20000011606 */
[----:B------:R-:W-:-:S04]  /*1f60*/  IMAD R17, R72, R17, RZ ;  /* 0x0000001148117224 */ /* 0x000fc800078e02ff */
[----:B------:R-:W-:Y:S01]  /*1f70*/  IMAD R6, R72, R19, RZ ;  /* 0x0000001348067224 */ /* 0x000fe200078e02ff */
[C---:B------:R-:W-:Y:S02]  /*1f80*/  ISETP.GE.AND P0, PT, R5.reuse, R17, PT ;  /* 0x000000110500720c */ /* 0x040fe40003f06270 */
[----:B------:R-:W-:Y:S02]  /*1f90*/  IADD3 R17, PT, PT, -R5, RZ, RZ ;  /* 0x000000ff05117210 */ /* 0x000fe40007ffe1ff */
[----:B------:R-:W-:Y:S01]  /*1fa0*/  ISETP.GE.OR P0, PT, R7, R6, P0 ;  /* 0x000000060700720c */ /* 0x000fe20000706670 */
[----:B------:R-:W-:-:S04]  /*1fb0*/  IMAD.HI.U32 R6, R5, R2, RZ ;  /* 0x0000000205067227 */ /* 0x000fc800078e00ff */
[----:B------:R-:W-:Y:S01]  /*1fc0*/  IMAD R8, R4, R17, R8 ;  /* 0x0000001104087224 */ /* 0x000fe200078e0208 */
[----:B------:R-:W-:-:S04]  /*1fd0*/  SHF.R.U32.HI R6, RZ, R3, R6 ;  /* 0x00000003ff067219 */ /* 0x000fc80000011606 */
[----:B------:R-:W-:-:S03]  /*1fe0*/  SEL R6, R5, R6, !P3 ;  /* 0x0000000605067207 */ /* 0x000fc60005800000 */
[----:B------:R-:W-:-:S04]  /*1ff0*/  @!P0 IMAD.HI.U32 R16, R7, R2, RZ ;  /* 0x0000000207108227 */ /* 0x000fc800078e00ff */
[----:B------:R-:W-:Y:S01]  /*2000*/  IMAD.MOV R2, RZ, RZ, -R6 ;  /* 0x000000ffff027224 */ /* 0x000fe200078e0a06 */
[----:B------:R-:W-:-:S03]  /*2010*/  @!P0 SHF.R.U32.HI R16, RZ, R3, R16 ;  /* 0x00000003ff108219 */ /* 0x000fc60000011610 */
[----:B------:R-:W-:Y:S01]  /*2020*/  IMAD R2, R72, R2, R5 ;  /* 0x0000000248027224 */ /* 0x000fe200078e0205 */
        /* <DEDUP_REMOVED lines=9> */
.L_x_33:
[----:B------:R-:W1:Y:S02]  /*20c0*/  LDCU UR8, c[0x0][0xb30] ;  /* 0x00016600ff0877ac */ /* 0x000e640008000800 */
[----:B-1----:R-:W-:-:S09]  /*20d0*/  UISETP.NE.AND UP0, UPT, UR8, 0x1, UPT ;  /* 0x000000010800788c */ /* 0x002fd2000bf05270 */
[----:B------:R-:W-:Y:S05]  /*20e0*/  BRA.U UP0, `(.L_x_34) ;  /* 0x0000000100407547 */ /* 0x000fea000b800000 */
[----:B------:R-:W1:Y:S08]  /*20f0*/  LDC.64 R4, c[0x0][0xb10] ;  /* 0x0002c400ff047b82 */ /* 0x000e700000000a00 */
[----:B------:R-:W2:Y:S08]  /*2100*/  LDC.64 R2, c[0x0][0xb18] ;  /* 0x0002c600ff027b82 */ /* 0x000eb00000000a00 */
[----:B------:R-:W3:Y:S08]  /*2110*/  LDC R6, c[0x0][0xb20] ;  /* 0x0002c800ff067b82 */ /* 0x000ef00000000800 */
[----:B------:R-:W4:Y:S01]  /*2120*/  LDC R16, c[0x0][0xb0c] ;  /* 0x0002c300ff107b82 */ /* 0x000f220000000800 */
[----:B-1----:R-:W-:-:S05]  /*2130*/  IMAD.HI.U32 R4, R11, R4, RZ ;  /* 0x000000040b047227 */ /* 0x002fca00078e00ff */
[----:B------:R-:W-:Y:S01]  /*2140*/  SHF.R.U32.HI R4, RZ, R5, R4 ;  /* 0x00000005ff047219 */ /* 0x000fe20000011604 */
[----:B--2---:R-:W-:Y:S01]  /*2150*/  IMAD.HI.U32 R3, R8, R3, RZ ;  /* 0x0000000308037227 */ /* 0x004fe200078e00ff */
[----:B------:R-:W-:-:S04]  /*2160*/  ISETP.NE.AND P0, PT, R2, 0x1, PT ;  /* 0x000000010200780c */ /* 0x000fc80003f05270 */
[----:B---3--:R-:W-:-:S04]  /*2170*/  SHF.R.U32.HI R3, RZ, R6, R3 ;  /* 0x00000006ff037219 */ /* 0x008fc80000011603 */
[----:B------:R-:W-:Y:S02]  /*2180*/  SEL R3, R8, R3, !P0 ;  /* 0x0000000308037207 */ /* 0x000fe40004000000 */
[----:B----4-:R-:W-:-:S04]  /*2190*/  ISETP.NE.AND P1, PT, R16, 0x1, PT ;  /* 0x000000011000780c */ /* 0x010fc80003f25270 */
[----:B------:R-:W-:-:S05]  /*21a0*/  SEL R4, R11, R4, !P1 ;  /* 0x000000040b047207 */ /* 0x000fca0004800000 */
[----:B------:R-:W-:Y:S02]  /*21b0*/  IMAD.IADD R5, R3, 0x1, -R4 ;  /* 0x0000000103057824 */ /* 0x000fe400078e0a04 */
[----:B------:R-:W-:Y:S02]  /*21c0*/  IMAD.IADD R3, R4, 0x1, -R3 ;  /* 0x0000000104037824 */ /* 0x000fe400078e0a03 */
[----:B------:R-:W-:Y:S02]  /*21d0*/  IMAD R11, R5, R16, R11 ;  /* 0x00000010050b7224 */ /* 0x000fe400078e020b */
[----:B------:R-:W-:-:S07]  /*21e0*/  IMAD R8, R3, R2, R8 ;  /* 0x0000000203087224 */ /* 0x000fce00078e0208 */
.L_x_34:
[----:B------:R-:W-:Y:S01]  /*21f0*/  VIADD R14, R14, 0x1 ;  /* 0x000000010e0e7836 */ /* 0x000fe20000000000 */
[----:B------:R-:W-:Y:S01]  /*2200*/  PLOP3.LUT P1, PT, PT, PT, PT, 0x80, 0x8 ;  /* 0x000000000008781c */ /* 0x000fe20003f2f070 */
[----:B------:R-:W-:Y:S02]  /*2210*/  IMAD.IADD R21, R11, 0x1, R170 ;  /* 0x000000010b157824 */ /* 0x000fe400078e02aa */
[----:B------:R-:W-:Y:S01]  /*2220*/  IMAD.IADD R20, R8, 0x1, R147 ;  /* 0x0000000108147824 */ /* 0x000fe200078e0293 */
[----:B------:R-:W-:-:S04]  /*2230*/  ISETP.NE.AND P0, PT, R14, 0x2, PT ;  /* 0x000000020e00780c */ /* 0x000fc80003f05270 */
[----:B------:R-:W-:Y:S02]  /*2240*/  SEL R2, RZ, 0x1, P0 ;  /* 0x00000001ff027807 */ /* 0x000fe40000000000 */
[----:B------:R-:W-:Y:S02]  /*2250*/  SEL R14, R14, RZ, P0 ;  /* 0x000000ff0e0e7207 */ /* 0x000fe40000000000 */
[----:B------:R-:W-:Y:S01]  /*2260*/  LOP3.LUT R13, R13, R2, RZ, 0x3c, !PT ;  /* 0x000000020d0d7212 */ /* 0x000fe200078e3cff */
[----:B------:R-:W-:Y:S06]  /*2270*/  @P2 BRA `(.L_x_35) ;  /* 0xfffffff000a02947 */ /* 0x000fec000383ffff */
[----:B------:R-:W-:Y:S01]  /*2280*/  UIADD3 UR4, UPT, UPT, UR4, 0x20, URZ ;  /* 0x0000002004047890 */ /* 0x000fe2000fffe0ff */
[----:B------:R-:W-:-:S03]  /*2290*/  SHF.L.U32 R3, R15, 0x1f, RZ ;  /* 0x0000001f0f037819 */ /* 0x000fc600000006ff */
[----:B------:R-:W-:-:S09]  /*22a0*/  ULEA UR5, UR6, UR4, 0x3 ;  /* 0x0000000406057291 */ /* 0x000fd2000f8e18ff */
[----:B------:R-:W1:Y:S02]  /*22b0*/  SYNCS.PHASECHK.TRANS64.TRYWAIT P0, [UR5], R3 ;  /* 0x00000003ff0075a7 */ /* 0x000e640008001105 */
[----:B-1----:R-:W-:Y:S05]  /*22c0*/  @!P0 BRA `(.L_x_36) ;  /* 0x0000005c00e88947 */ /* 0x002fea0003800000 */
.L_x_111:
[----:B------:R-:W-:-:S04]  /*22d0*/  UIADD3 UR6, UPT, UPT, UR6, 0x1, URZ ;  /* 0x0000000106067890 */ /* 0x000fc8000fffe0ff */
[----:B------:R-:W-:-:S04]  /*22e0*/  UISETP.NE.AND UP0, UPT, UR6, 0x4, UPT ;  /* 0x000000040600788c */ /* 0x000fc8000bf05270 */
[----:B------:R-:W-:Y:S02]  /*22f0*/  USEL UR7, URZ, 0x1, UP0 ;  /* 0x00000001ff077887 */ /* 0x000fe40008000000 */
[----:B------:R-:W-:-:S04]  /*2300*/  USEL UR6, UR6, URZ, UP0 ;  /* 0x000000ff06067287 */ /* 0x000fc80008000000 */
[----:B------:R-:W-:Y:S01]  /*2310*/  ULEA UR5, UR6, UR4, 0x3 ;  /* 0x0000000406057291 */ /* 0x000fe2000f8e18ff */
[----:B------:R-:W-:-:S04]  /*2320*/  LOP3.LUT R2, R15, UR7, RZ, 0x3c, !PT ;  /* 0x000000070f027c12 */ /* 0x000fc8000f8e3cff */
[----:B-1----:R-:W-:-:S04]  /*2330*/  SHF.L.U32 R3, R2, 0x1f, RZ ;  /* 0x0000001f02037819 */ /* 0x002fc800000006ff */
[----:B------:R-:W1:Y:S02]  /*2340*/  SYNCS.PHASECHK.TRANS64.TRYWAIT P0, [UR5], R3 ;  /* 0x00000003ff0075a7 */ /* 0x000e640008001105 */
[----:B-1----:R-:W-:Y:S05]  /*2350*/  @!P0 BRA `(.L_x_37) ;  /* 0x0000005c00dc8947 */ /* 0x002fea0003800000 */
.L_x_113:
        /* <DEDUP_REMOVED lines=9> */
.L_x_115:
[----:B------:R-:W-:-:S04]  /*23f0*/  UIADD3 UR6, UPT, UPT, UR6, 0x1, URZ ;  /* 0x0000000106067890 */ /* 0x000fc8000fffe0ff */
[----:B------:R-:W-:-:S04]  /*2400*/  UISETP.NE.AND UP0, UPT, UR6, 0x4, UPT ;  /* 0x000000040600788c */ /* 0x000fc8000bf05270 */
[----:B------:R-:W-:Y:S02]  /*2410*/  USEL UR5, URZ, 0x1, UP0 ;  /* 0x00000001ff057887 */ /* 0x000fe40008000000 */
[----:B------:R-:W-:-:S04]  /*2420*/  USEL UR6, UR6, URZ, UP0 ;  /* 0x000000ff06067287 */ /* 0x000fc80008000000 */
[----:B------:R-:W-:Y:S01]  /*2430*/  ULEA UR6, UR6, UR4, 0x3 ;  /* 0x0000000406067291 */ /* 0x000fe2000f8e18ff */
[----:B-1----:R-:W-:-:S04]  /*2440*/  LOP3.LUT R3, R2, UR5, RZ, 0x3c, !PT ;  /* 0x0000000502037c12 */ /* 0x002fc8000f8e3cff */
[----:B------:R-:W-:Y:S01]  /*2450*/  SHF.L.U32 R3, R3, 0x1f, RZ ;  /* 0x0000001f03037819 */ /* 0x000fe200000006ff */
[----:B----4-:R-:W-:-:S07]  /*2460*/  IMAD.U32 R0, RZ, RZ, UR6 ;  /* 0x00000006ff007e24 */ /* 0x010fce000f8e00ff */
.L_x_39:
[----:B-1----:R1:W2:Y:S02]  /*2470*/  SYNCS.PHASECHK.TRANS64.TRYWAIT P0, [R0+URZ], R3 ;  /* 0x00000003000075a7 */ /* 0x0022a400080011ff */
[----:B--2---:R-:W-:Y:S05]  /*2480*/  @!P0 NANOSLEEP.SYNCS 0x989680 ;  /* 0x009896800000895d */ /* 0x004fea0003900000 */
[----:B------:R-:W2:Y:S02]  /*2490*/  @!P0 SYNCS.PHASECHK.TRANS64 P0, [R0+URZ], R3 ;  /* 0x00000003000085a7 */ /* 0x000ea400080010ff */
[----:B--2---:R-:W-:Y:S05]  /*24a0*/  @P0 EXIT ;  /* 0x000000000000094d */ /* 0x004fea0003800000 */
[----:B------:R-:W-:Y:S05]  /*24b0*/  BRA `(.L_x_39) ;  /* 0xfffffffc00ec7947 */ /* 0x000fea000383ffff */
.L_x_17:
[----:B------:R-:W-:-:S04]  /*24c0*/  UISETP.NE.AND UP1, UPT, UR37, URZ, UPT ;  /* 0x000000ff2500728c */ /* 0x000fc8000bf25270 */
[----:B------:R-:W-:-:S09]  /*24d0*/  UISETP.NE.OR UP1, UPT, UR8, 0x1, UP1 ;  /* 0x000000010800788c */ /* 0x000fd20008f25670 */
[----:B------:R-:W-:Y:S05]  /*24e0*/  BRA.U UP1, `(.L_x_40) ;  /* 0x0000000501487547 */ /* 0x000fea000b800000 */
[----:B------:R-:W-:Y:S01]  /*24f0*/  ISETP.NE.AND P2, PT, R2, RZ, PT ;  /* 0x000000ff0200720c */ /* 0x000fe20003f45270 */
[----:B------:R-:W-:Y:S01]  /*2500*/  IMAD.MOV.U32 R12, RZ, RZ, 0x1 ;  /* 0x00000001ff0c7424 */ /* 0x000fe200078e00ff */
[----:B------:R-:W-:Y:S02]  /*2510*/  CS2R R10, SRZ ;  /* 0x00000000000a7805 */ /* 0x000fe4000001ff00 */
[----:B------:R-:W-:Y:S01]  /*2520*/  CS2R R8, SRZ ;  /* 0x0000000000087805 */ /* 0x000fe2000001ff00 */
[----:B------:R-:W-:Y:S01]  /*2530*/  UMOV UR4, 0x400 ;  /* 0x0000040000047882 */ /* 0x000fe20000000000 */
[----:B------:R-:W-:Y:S01]  /*2540*/  UMOV UR6, URZ ;  /* 0x000000ff00067c82 */ /* 0x000fe20008000000 */
[----:B------:R-:W-:-:S12]  /*2550*/  ULEA UR37, UR37, UR4, 0x18 ;  /* 0x0000000425257291 */ /* 0x000fd8000f8ec0ff */
.L_x_44:
[----:B------:R-:W-:Y:S02]  /*2560*/  LEA R0, R8, UR37, 0x3 ;  /* 0x0000002508007c11 */ /* 0x000fe4000f8e18ff */
[----:B------:R-:W-:-:S03]  /*2570*/  SHF.L.U32 R5, R9, 0x1f, RZ ;  /* 0x0000001f09057819 */ /* 0x000fc600000006ff */
[----:B------:R-:W-:Y:S01]  /*2580*/  VIADD R4, R0, 0xe0 ;  /* 0x000000e000047836 */ /* 0x000fe20000000000 */
[----:B------:R-:W1:Y:S02]  /*2590*/  SYNCS.PHASECHK.TRANS64.TRYWAIT P0, [R0+URZ+0xd0], R5 ;  /* 0x0000d005000075a7 */ /* 0x000e6400080011ff */
[----:B-1----:R-:W-:Y:S05]  /*25a0*/  @!P0 BRA `(.L_x_41) ;  /* 0x0000005c00788947 */ /* 0x002fea0003800000 */
.L_x_116:
[----:B------:R-:W-:Y:S01]  /*25b0*/  ULEA UR5, UR6, UR37, 0x3 ;  /* 0x0000002506057291 */ /* 0x000fe2000f8e18ff */
[----:B------:R-:W-:Y:S02]  /*25c0*/  PRMT R4, RZ, 0x654, R4 ;  /* 0x00000654ff047816 */ /* 0x000fe40000000004 */
[----:B-1----:R-:W-:Y:S01]  /*25d0*/  SHF.L.U32 R5, R12, 0x1f, RZ ;  /* 0x0000001f0c057819 */ /* 0x002fe200000006ff */
[----:B------:R-:W-:Y:S01]  /*25e0*/  UIADD3 UR4, UPT, UPT, UR5, 0x70, URZ ;  /* 0x0000007005047890 */ /* 0x000fe2000fffe0ff */
[----:B------:R1:W-:Y:S05]  /*25f0*/  SYNCS.ARRIVE.TRANS64.RED.A1T0 RZ, [R4+URZ], RZ ;  /* 0x000000ff04ff79a7 */ /* 0x0003ea00081004ff */
[----:B------:R-:W-:Y:S01]  /*2600*/  IMAD.U32 R7, RZ, RZ, UR4 ;  /* 0x00000004ff077e24 */ /* 0x000fe2000f8e00ff */
[----:B------:R-:W2:Y:S04]  /*2610*/  SYNCS.PHASECHK.TRANS64.TRYWAIT P0, [UR5+0x80], R5 ;  /* 0x00008005ff0075a7 */ /* 0x000ea80008001105 */
[----:B------:R-:W-:Y:S01]  /*2620*/  PRMT R6, R2, 0x654, R7 ;  /* 0x0000065402067816 */ /* 0x000fe20000000007 */
[----:B-1----:R-:W-:Y:S01]  /*2630*/  @!P2 IMAD.MOV.U32 R4, RZ, RZ, 0x10 ;  /* 0x00000010ff04a424 */ /* 0x002fe200078e00ff */
[----:B--2---:R-:W-:Y:S06]  /*2640*/  @!P0 BRA `(.L_x_42) ;  /* 0x0000005c00648947 */ /* 0x004fec0003800000 */
.L_x_118:
[----:B------:R-:W-:Y:S01]  /*2650*/  ULEA UR4, UR6, UR37, 0x4 ;  /* 0x0000002506047291 */ /* 0x000fe2000f8e20ff */
[----:B------:R-:W-:Y:S01]  /*2660*/  SEL R3, R6, R3, !P2 ;  /* 0x0000000306037207 */ /* 0x000fe20005000000 */
[----:B------:R-:W-:Y:S01]  /*2670*/  UIADD3 UR5, UPT, UPT, UR5, 0x70, URZ ;  /* 0x0000007005057890 */ /* 0x000fe2000fffe0ff */
[----:B-1----:R-:W-:Y:S01]  /*2680*/  LEA R0, R11, UR37, 0x3 ;  /* 0x000000250b007c11 */ /* 0x002fe2000f8e18ff */
[----:B------:R-:W-:Y:S01]  /*2690*/  UIADD3 UR4, UPT, UPT, UR4, 0x100, URZ ;  /* 0x0000010004047890 */ /* 0x000fe2000fffe0ff */
[----:B------:R-:W-:Y:S01]  /*26a0*/  SHF.L.U32 R5, R10, 0x1f, RZ ;  /* 0x0000001f0a057819 */ /* 0x000fe200000006ff */
[----:B------:R1:W-:Y:S01]  /*26b0*/  @!P2 SYNCS.ARRIVE.TRANS64.RED RZ, [R3+URZ], R4 ;  /* 0x0000000403ffa9a7 */ /* 0x0003e200080004ff */
[----:B------:R-:W-:Y:S01]  /*26c0*/  UIADD3 UR6, UPT, UPT, UR6, 0x1, URZ ;  /* 0x0000000106067890 */ /* 0x000fe2000fffe0ff */
[----:B------:R-:W-:-:S03]  /*26d0*/  VIADD R8, R8, 0x1 ;  /* 0x0000000108087836 */ /* 0x000fc60000000000 */
[----:B------:R-:W-:Y:S02]  /*26e0*/  UISETP.NE.AND UP0, UPT, UR6, 0x2, UPT ;  /* 0x000000020600788c */ /* 0x000fe4000bf05270 */
[----:B------:R-:W-:Y:S06]  /*26f0*/  UGETNEXTWORKID.BROADCAST [UR4], [UR5] ;  /* 0x00000000040073ca */ /* 0x000fec0008000100 */
[----:B------:R-:W-:Y:S01]  /*2700*/  USEL UR4, URZ, 0x1, UP0 ;  /* 0x00000001ff047887 */ /* 0x000fe20008000000 */
[----:B------:R-:W-:Y:S01]  /*2710*/  ISETP.NE.AND P0, PT, R8, 0x2, PT ;  /* 0x000000020800780c */ /* 0x000fe20003f05270 */
[----:B------:R-:W-:Y:S01]  /*2720*/  USEL UR6, UR6, URZ, UP0 ;  /* 0x000000ff06067287 */ /* 0x000fe20008000000 */
[----:B------:R-:W2:Y:S03]  /*2730*/  SYNCS.PHASECHK.TRANS64.TRYWAIT P1, [R0+URZ+0x70], R5 ;  /* 0x00007005000075a7 */ /* 0x000ea600080211ff */
[----:B------:R-:W-:Y:S01]  /*2740*/  LOP3.LUT R12, R12, UR4, RZ, 0x3c, !PT ;  /* 0x000000040c0c7c12 */ /* 0x000fe2000f8e3cff */
[----:B-12---:R-:W-:Y:S07]  /*2750*/  @!P1 BRA `(.L_x_43) ;  /* 0x0000005c00389947 */ /* 0x006fee0003800000 */
.L_x_119:
[C---:B------:R-:W-:Y:S01]  /*2760*/  LEA R4, R11.reuse, UR37, 0x4 ;  /* 0x000000250b047c11 */ /* 0x040fe2000f8e20ff */
[----:B-1----:R-:W-:Y:S01]  /*2770*/  VIADD R0, R0, 0x80 ;  /* 0x0000008000007836 */ /* 0x002fe20000000000 */
[----:B------:R-:W-:Y:S01]  /*2780*/  SEL R8, R8, RZ, P0 ;  /* 0x000000ff08087207 */ /* 0x000fe20000000000 */
[----:B------:R-:W-:-:S03]  /*2790*/  VIADD R11, R11, 0x1 ;  /* 0x000000010b0b7836 */ /* 0x000fc60000000000 */
[----:B------:R-:W1:Y:S01]  /*27a0*/  LDS.128 R4, [R4+0x100] ;  /* 0x0001000004047984 */ /* 0x000e620000000c00 */
[----:B------:R-:W-:Y:S02]  /*27b0*/  PRMT R0, RZ, 0x654, R0 ;  /* 0x00000654ff007816 */ /* 0x000fe40000000000 */
[C---:B------:R-:W-:Y:S01]  /*27c0*/  ISETP.NE.AND P1, PT, R11.reuse, 0x2, PT ;  /* 0x000000020b00780c */ /* 0x040fe20003f25270 */
[----:B------:R-:W-:Y:S01]  /*27d0*/  @!PT LDS RZ, [RZ] ;  /* 0x00000000fffff984 */ /* 0x000fe20000000800 */
[----:B------:R-:W-:Y:S01]  /*27e0*/  @!PT LDS RZ, [RZ] ;  /* 0x00000000fffff984 */ /* 0x000fe20000000800 */
[----:B------:R-:W-:Y:S01]  /*27f0*/  @!PT LDS RZ, [RZ] ;  /* 0x00000000fffff984 */ /* 0x000fe20000000800 */
[----:B------:R-:W-:Y:S01]  /*2800*/  @!PT LDS RZ, [RZ] ;  /* 0x00000000fffff984 */ /* 0x000fe20000000800 */
[----:B------:R2:W-:Y:S06]  /*2810*/  MEMBAR.ALL.CTA ;  /* 0x0000000000007992 */ /* 0x0005ec0000008000 */
[----:B--2---:R-:W2:Y:S01]  /*2820*/  FENCE.VIEW.ASYNC.S ;  /* 0x00000000000073c6 */ /* 0x004ea20000000000 */
[----:B------:R-:W-:Y:S01]  /*2830*/  SEL R11, R11, RZ, P1 ;  /* 0x000000ff0b0b7207 */ /* 0x000fe20000800000 */
[----:B--2---:R2:W-:Y:S01]  /*2840*/  SYNCS.ARRIVE.TRANS64.RED.A1T0 RZ, [R0+URZ], RZ ;  /* 0x000000ff00ff79a7 */ /* 0x0045e200081004ff */
[----:B-1----:R-:W-:-:S02]  /*2850*/  LOP3.LUT P3, RZ, R6, 0x1, RZ, 0xc0, !PT ;  /* 0x0000000106ff7812 */ /* 0x002fc4000786c0ff */
[----:B------:R-:W-:-:S04]  /*2860*/  SEL R5, RZ, 0x1, P1 ;  /* 0x00000001ff057807 */ /* 0x000fc80000800000 */
[----:B------:R-:W-:Y:S02]  /*2870*/  LOP3.LUT R10, R10, R5, RZ, 0x3c, !PT ;  /* 0x000000050a0a7212 */ /* 0x000fe400078e3cff */
[----:B--2---:R-:W-:-:S04]  /*2880*/  SEL R0, RZ, 0x1, P0 ;  /* 0x00000001ff007807 */ /* 0x004fc80000000000 */
[----:B------:R-:W-:Y:S01]  /*2890*/  LOP3.LUT R9, R9, R0, RZ, 0x3c, !PT ;  /* 0x0000000009097212 */ /* 0x000fe200078e3cff */
[----:B------:R-:W-:Y:S06]  /*28a0*/  @P3 BRA `(.L_x_44) ;  /* 0xfffffffc002c3947 */ /* 0x000fec000383ffff */
[----:B------:R-:W-:Y:S01]  /*28b0*/  ULEA UR5, UR6, UR37, 0x3 ;  /* 0x0000002506057291 */ /* 0x000fe2000f8e18ff */
[----:B------:R-:W-:-:S08]  /*28c0*/  SHF.L.U32 R3, R12, 0x1f, RZ ;  /* 0x0000001f0c037819 */ /* 0x000fd000000006ff */
[----:B------:R-:W1:Y:S02]  /*28d0*/  SYNCS.PHASECHK.TRANS64 P0, [UR5+0x80], R3 ;  /* 0x00008003ff0075a7 */ /* 0x000e640008001005 */
[----:B-1----:R-:W-:Y:S05]  /*28e0*/  @P0 BRA `(.L_x_45) ;  /* 0x0000000000080947 */ /* 0x002fea0003800000 */
[----:B------:R-:W1:Y:S02]  /*28f0*/  SYNCS.PHASECHK.TRANS64.TRYWAIT P0, [UR5+0x80], R3 ;  /* 0x00008003ff0075a7 */ /* 0x000e640008001105 */
[----:B-1----:R-:W-:Y:S05]  /*2900*/  @!P0 BRA `(.L_x_46) ;  /* 0x0000005800e08947 */ /* 0x002fea0003800000 */
.L_x_45:
[----:B------:R-:W-:-:S04]  /*2910*/  UIADD3 UR4, UPT, UPT, UR6, 0x1, URZ ;  /* 0x0000000106047890 */ /* 0x000fc8000fffe0ff */
[----:B------:R-:W-:-:S04]  /*2920*/  UISETP.NE.AND UP0, UPT, UR4, 0x2, UPT ;  /* 0x000000020400788c */ /* 0x000fc8000bf05270 */
[----:B------:R-:W-:Y:S02]  /*2930*/  USEL UR7, URZ, 0x1, UP0 ;  /* 0x00000001ff077887 */ /* 0x000fe40008000000 */
[----:B------:R-:W-:-:S04]  /*2940*/  USEL UR4, UR4, URZ, UP0 ;  /* 0x000000ff04047287 */ /* 0x000fc80008000000 */
[----:B------:R-:W-:Y:S01]  /*2950*/  ULEA UR4, UR4, UR37, 0x3 ;  /* 0x0000002504047291 */ /* 0x000fe2000f8e18ff */
[----:B-1----:R-:W-:-:S04]  /*2960*/  LOP3.LUT R3, R12, UR7, RZ, 0x3c, !PT ;  /* 0x000000070c037c12 */ /* 0x002fc8000f8e3cff */
[----:B------:R-:W-:-:S04]  /*2970*/  SHF.L.U32 R0, R3, 0x1f, RZ ;  /* 0x0000001f03007819 */ /* 0x000fc800000006ff */
[----:B------:R-:W1:Y:S02]  /*2980*/  SYNCS.PHASECHK.TRANS64 P0, [UR4+0x80], R0 ;  /* 0x00008000ff0075a7 */ /* 0x000e640008001004 */
[----:B-1----:R-:W-:Y:S05]  /*2990*/  @P0 EXIT ;  /* 0x000000000000094d */ /* 0x002fea0003800000 */
[----:B------:R-:W-:Y:S02]  /*29a0*/  SHF.L.U32 R3, R3, 0x1f, RZ ;  /* 0x0000001f03037819 */ /* 0x000fe400000006ff */
[----:B------:R-:W-:-:S07]  /*29b0*/  MOV R0, UR4 ;  /* 0x0000000400007c02 */ /* 0x000fce0008000f00 */
.L_x_47:
[----:B-1----:R1:W2:Y:S02]  /*29c0*/  SYNCS.PHASECHK.TRANS64.TRYWAIT P0, [R0+URZ+0x80], R3 ;  /* 0x00008003000075a7 */ /* 0x0022a400080011ff */
[----:B--2---:R-:W-:Y:S05]  /*29d0*/  @!P0 NANOSLEEP.SYNCS 0x989680 ;  /* 0x009896800000895d */ /* 0x004fea0003900000 */
[----:B------:R-:W2:Y:S02]  /*29e0*/  @!P0 SYNCS.PHASECHK.TRANS64 P0, [R0+URZ+0x80], R3 ;  /* 0x00008003000085a7 */ /* 0x000ea400080010ff */
[----:B--2---:R-:W-:Y:S05]  /*29f0*/  @P0 EXIT ;  /* 0x000000000000094d */ /* 0x004fea0003800000 */
[----:B------:R-:W-:Y:S05]  /*2a00*/  BRA `(.L_x_47) ;  /* 0xfffffffc00ec7947 */ /* 0x000fea000383ffff */
.L_x_40:
[----:B------:R-:W-:-:S09]  /*2a10*/  UISETP.NE.AND UP1, UPT, UR8, URZ, UPT ;  /* 0x000000ff0800728c */ /* 0x000fd2000bf25270 */
[----:B------:R-:W-:Y:S05]  /*2a20*/  BRA.U UP1, `(.L_x_48) ;  /* 0x0000000d017c7547 */ /* 0x000fea000b800000 */
[----:B------:R-:W-:Y:S01]  /*2a30*/  UMOV UR4, 0x40 ;  /* 0x0000004000047882 */ /* 0x000fe20000000000 */
[----:B------:R-:W-:Y:S01]  /*2a40*/  NOP ;  /* 0x0000000000007918 */ /* 0x000fe20000000000 */
[----:B------:R-:W-:Y:S01]  /*2a50*/  ULEA UR4, UR37, UR4, 0x18 ;  /* 0x0000000425047291 */ /* 0x000fe2000f8ec0ff */
[----:B------:R-:W-:Y:S02]  /*2a60*/  UMOV UR5, 0x400 ;  /* 0x0000040000057882 */ /* 0x000fe40000000000 */
[----:B------:R-:W-:-:S06]  /*2a70*/  ULEA UR37, UR37, UR5, 0x18 ;  /* 0x0000000525257291 */ /* 0x000fcc000f8ec0ff */
[----:B------:R-:W1:Y:S02]  /*2a80*/  LDS.U8 R0, [UR4+0x1c] ;  /* 0x00001c04ff007984 */ /* 0x000e640008000000 */
[----:B-1----:R-:W-:-:S13]  /*2a90*/  ISETP.NE.AND P0, PT, R0, RZ, PT ;  /* 0x000000ff0000720c */ /* 0x002fda0003f05270 */
[----:B------:R-:W-:Y:S05]  /*2aa0*/  @P0 BRA `(.L_x_49) ;  /* 0x0000000000580947 */ /* 0x000fea0003800000 */
[----:B------:R-:W-:-:S13]  /*2ab0*/  ELECT P0, URZ, PT ;  /* 0x0000000000ff782f */ /* 0x000fda0003800000 */
[----:B------:R-:W-:Y:S05]  /*2ac0*/  @!P0 BRA `(.L_x_50) ;  /* 0x0000000000608947 */ /* 0x000fea0003800000 */
[----:B------:R-:W-:Y:S01]  /*2ad0*/  UMOV UR5, 0x10 ;  /* 0x0000001000057882 */ /* 0x000fe20000000000 */
[----:B------:R-:W-:Y:S01]  /*2ae0*/  HFMA2 R0, -RZ, RZ, 0, 5.9604644775390625e-08 ;  /* 0x00000001ff007431 */ /* 0x000fe200000001ff */
[----:B------:R-:W-:-:S03]  /*2af0*/  MOV R2, 0xffff ;  /* 0x0000ffff00027802 */ /* 0x000fc60000000f00 */
[----:B------:R-:W-:Y:S04]  /*2b00*/  DEPBAR.LE SB1, 0x36 ;  /* 0x00009d800000791a */ /* 0x000fe80000000000 */
[----:B------:R-:W1:Y:S02]  /*2b10*/  UTCATOMSWS.FIND_AND_SET.ALIGN UP0, UR5, UR5 ;  /* 0x00000005000575e3 */ /* 0x000e640008000800 */
[----:B-1----:R-:W-:Y:S01]  /*2b20*/  MOV R3, UR5 ;  /* 0x0000000500037c02 */ /* 0x002fe20008000f00 */
[----:B------:R-:W-:Y:S06]  /*2b30*/  BRA.U UP0, `(.L_x_51) ;  /* 0x0000000100187547 */ /* 0x000fec000b800000 */
.L_x_52:
[----:B------:R-:W-:Y:S05]  /*2b40*/  NANOSLEEP 0x64 ;  /* 0x000000640000795d */ /* 0x000fea0003800000 */
[----:B------:R-:W-:-:S05]  /*2b50*/  UMOV UR5, 0x10 ;  /* 0x0000001000057882 */ /* 0x000fca0000000000 */
[----:B------:R-:W-:Y:S04]  /*2b60*/  DEPBAR.LE SB1, 0x36 ;  /* 0x00009d800000791a */ /* 0x000fe80000000000 */
[----:B------:R-:W1:Y:S02]  /*2b70*/  UTCATOMSWS.FIND_AND_SET.ALIGN UP0, UR5, UR5 ;  /* 0x00000005000575e3 */ /* 0x000e640008000800 */
[----:B-1----:R-:W-:Y:S01]  /*2b80*/  MOV R3, UR5 ;  /* 0x0000000500037c02 */ /* 0x002fe20008000f00 */
[----:B------:R-:W-:Y:S05]  /*2b90*/  BRA.U !UP0, `(.L_x_52) ;  /* 0xfffffffd08e87547 */ /* 0x000fea000b83ffff */
.L_x_51:
[-C--:B------:R-:W-:Y:S02]  /*2ba0*/  SHF.L.U32 R2, R2, R3.reuse, RZ ;  /* 0x0000000302027219 */ /* 0x080fe400000006ff */
[----:B------:R-:W-:Y:S01]  /*2bb0*/  SHF.L.U32 R0, R0, R3, RZ ;  /* 0x0000000300007219 */ /* 0x000fe200000006ff */
[----:B------:R-:W-:Y:S02]  /*2bc0*/  IMAD.SHL.U32 R3, R3, 0x20, RZ ;  /* 0x0000002003037824 */ /* 0x000fe400078e00ff */
[----:B------:R1:W-:Y:S04]  /*2bd0*/  ATOMS.OR RZ, [UR4+0x14], R2 ;  /* 0x00001402ffff798c */ /* 0x0003e8000b000004 */
[----:B------:R1:W-:Y:S04]  /*2be0*/  ATOMS.OR RZ, [UR4+0x18], R0 ;  /* 0x00001800ffff798c */ /* 0x0003e8000b000004 */
[----:B------:R1:W-:Y:S01]  /*2bf0*/  STS [UR37+0x120], R3 ;  /* 0x00012003ff007988 */ /* 0x0003e20008000825 */
[----:B------:R-:W-:Y:S05]  /*2c00*/  BRA `(.L_x_50) ;  /* 0x0000000000107947 */ /* 0x000fea0003800000 */
.L_x_49:
[----:B------:R-:W-:Y:S02]  /*2c10*/  MOV R0, 0xffffffff ;  /* 0xffffffff00007802 */ /* 0x000fe40000000f00 */
[----:B------:R-:W-:-:S03]  /*2c20*/  MOV R2, 0x2c50 ;  /* 0x00002c5000027802 */ /* 0x000fc60000000f00 */
[----:B------:R1:W-:Y:S04]  /*2c30*/  STS [UR37+0x120], R0 ;  /* 0x00012000ff007988 */ /* 0x0003e80008000825 */
[----:B-1-3-5:R-:W-:Y:S05]  /*2c40*/  CALL.REL.NOINC `($__internal_1_$__cuda_sm10x_tcgen05_guardrail_trap_phase_invalid_during_alloc) ;  /* 0x0000005c009c7944 */ /* 0x02afea0003c00000 */
.L_x_50:
[----:B------:R-:W-:Y:S05]  /*2c50*/  WARPSYNC.ALL ;  /* 0x0000000000007948 */ /* 0x000fea0003800000 */
[----:B------:R-:W2:Y:S01]  /*2c60*/  S2UR UR6, SR_CgaCtaId ;  /* 0x00000000000679c3 */ /* 0x000ea20000008800 */
[----:B------:R-:W-:Y:S01]  /*2c70*/  UMOV UR4, 0x400 ;  /* 0x0000040000047882 */ /* 0x000fe20000000000 */
[----:B------:R-:W-:-:S06]  /*2c80*/  NOP ;  /* 0x0000000000007918 */ /* 0x000fcc0000000000 */
[----:B------:R-:W-:Y:S06]  /*2c90*/  BAR.ARV 0x6, 0xa0 ;  /* 0x0182800000007b1d */ /* 0x000fec0000002000 */
[----:B------:R-:W4:Y:S01]  /*2ca0*/  LDCU UR7, c[0x0][0x38c] ;  /* 0x00007180ff0777ac */ /* 0x000f220008000800 */
[----:B------:R-:W-:Y:S01]  /*2cb0*/  IMAD.MOV.U32 R11, RZ, RZ, 0x1 ;  /* 0x00000001ff0b7424 */ /* 0x000fe200078e00ff */
[----:B------:R-:W-:Y:S01]  /*2cc0*/  CS2R R8, SRZ ;  /* 0x0000000000087805 */ /* 0x000fe2000001ff00 */
[----:B------:R-:W-:Y:S01]  /*2cd0*/  IMAD.MOV.U32 R10, RZ, RZ, RZ ;  /* 0x000000ffff0a7224 */ /* 0x000fe200078e00ff */
[----:B------:R-:W-:Y:S01]  /*2ce0*/  UMOV UR18, URZ ;  /* 0x000000ff00127c82 */ /* 0x000fe20008000000 */
[----:B------:R-:W-:Y:S01]  /*2cf0*/  UMOV UR17, URZ ;  /* 0x000000ff00117c82 */ /* 0x000fe20008000000 */
[----:B------:R-:W-:Y:S01]  /*2d00*/  UMOV UR22, 0x0 ;  /* 0x0000000000167882 */ /* 0x000fe20000000000 */
[----:B------:R-:W-:Y:S01]  /*2d10*/  UMOV UR23, 0x8200010 ;  /* 0x0820001000177882 */ /* 0x000fe20000000000 */
[----:B------:R-:W-:Y:S01]  /*2d20*/  UMOV UR20, 0x0 ;  /* 0x0000000000147882 */ /* 0x000fe20000000000 */
[----:B------:R-:W-:Y:S01]  /*2d30*/  UMOV UR21, 0x8200010 ;  /* 0x0820001000157882 */ /* 0x000fe20000000000 */
[----:B--2---:R-:W-:Y:S01]  /*2d40*/  ULEA UR6, UR6, UR4, 0x18 ;  /* 0x0000000406067291 */ /* 0x004fe2000f8ec0ff */
[----:B------:R-:W2:Y:S03]  /*2d50*/  LDCU UR4, c[0x0][0x38c] ;  /* 0x00007180ff0477ac */ /* 0x000ea60008000800 */
[----:B------:R-:W-:-:S02]  /*2d60*/  UIADD3 UR11, UPT, UPT, UR6, 0x8400, URZ ;  /* 0x00008400060b7890 */ /* 0x000fc4000fffe0ff */
[----:B----4-:R-:W-:-:S03]  /*2d70*/  UIADD3 UR7, UPT, UPT, UR7, 0x3f, URZ ;  /* 0x0000003f07077890 */ /* 0x010fc6000fffe0ff */
[----:B-1----:R-:W1:Y:S01]  /*2d80*/  LDS R0, [UR6+0x120] ;  /* 0x00012006ff007984 */ /* 0x002e620008000800 */
[----:B------:R-:W-:Y:S02]  /*2d90*/  UIADD3 UR12, UPT, UPT, UR6, 0x10400, URZ ;  /* 0x00010400060c7890 */ /* 0x000fe4000fffe0ff */
[----:B------:R-:W-:Y:S02]  /*2da0*/  USHF.R.S32.HI UR5, URZ, 0x1f, UR7 ;  /* 0x0000001fff057899 */ /* 0x000fe40008011407 */
[----:B------:R-:W-:Y:S02]  /*2db0*/  USHF.R.U32.HI UR11, URZ, 0x4, UR11 ;  /* 0x00000004ff0b7899 */ /* 0x000fe4000801160b */
[----:B------:R-:W-:Y:S02]  /*2dc0*/  ULEA.HI UR5, UR5, UR7, URZ, 0x6 ;  /* 0x0000000705057291 */ /* 0x000fe4000f8f30ff */
[----:B------:R-:W-:Y:S02]  /*2dd0*/  USHF.R.U32.HI UR12, URZ, 0x4, UR12 ;  /* 0x00000004ff0c7899 */ /* 0x000fe4000801160c */
[----:B------:R-:W-:-:S02]  /*2de0*/  USHF.R.S32.HI UR5, URZ, 0x6, UR5 ;  /* 0x00000006ff057899 */ /* 0x000fc40008011405 */
[----:B------:R-:W-:Y:S02]  /*2df0*/  ULOP3.LUT UR11, UR11, 0x3fff, URZ, 0xc0, !UPT ;  /* 0x00003fff0b0b7892 */ /* 0x000fe4000f8ec0ff */
[----:B------:R-:W-:Y:S02]  /*2e00*/  UISETP.LT.AND UP0, UPT, UR5, 0x1, UPT ;  /* 0x000000010500788c */ /* 0x000fe4000bf01270 */
[----:B------:R-:W-:Y:S02]  /*2e10*/  ULOP3.LUT UR12, UR12, 0x3fff, URZ, 0xc0, !UPT ;  /* 0x00003fff0c0c7892 */ /* 0x000fe4000f8ec0ff */
[----:B------:R-:W-:Y:S02]  /*2e20*/  USEL UR10, UR5, 0x1, !UP0 ;  /* 0x00000001050a7887 */ /* 0x000fe4000c000000 */
[----:B------:R-:W-:Y:S02]  /*2e30*/  ULOP3.LUT UR11, UR11, 0x10000, URZ, 0xfc, !UPT ;  /* 0x000100000b0b7892 */ /* 0x000fe4000f8efcff */
[----:B------:R-:W-:-:S02]  /*2e40*/  ULOP3.LUT UR12, UR12, 0x10000, URZ, 0xfc, !UPT ;  /* 0x000100000c0c7892 */ /* 0x000fc4000f8efcff */
[----:B------:R-:W-:Y:S02]  /*2e50*/  UIADD3 UR10, UPT, UPT, -UR10, URZ, URZ ;  /* 0x000000ff0a0a7290 */ /* 0x000fe4000fffe1ff */
[----:B--2---:R-:W-:Y:S01]  /*2e60*/  UISETP.GE.AND UP3, UPT, UR4, 0x1, UPT ;  /* 0x000000010400788c */ /* 0x004fe2000bf66270 */
[----:B-1----:R-:W-:-:S15]  /*2e70*/  R2UR UR19, R0 ;  /* 0x00000000001372ca */ /* 0x002fde00000e0000 */
.L_x_59:
[----:B------:R-:W-:Y:S02]  /*2e80*/  LEA R0, R10, UR6, 0x3 ;  /* 0x000000060a007c11 */ /* 0x000fe4000f8e18ff */
[----:B------:R-:W-:Y:S02]  /*2e90*/  SHF.L.U32 R5, R9, 0x1f, RZ ;  /* 0x0000001f09057819 */ /* 0x000fe400000006ff */
[----:B------:R-:W-:Y:S01]  /*2ea0*/  PLOP3.LUT P0, PT, PT, PT, UP3, 0x80, 0x8 ;  /* 0x000000000008781c */ /* 0x000fe20003f0f038 */
[----:B------:R-:W-:Y:S01]  /*2eb0*/  VIADD R3, R0, 0x80 ;  /* 0x0000008000037836 */ /* 0x000fe20000000000 */
[----:B-1----:R-:W1:Y:S02]  /*2ec0*/  SYNCS.PHASECHK.TRANS64.TRYWAIT P1, [R0+URZ+0x70], R5 ;  /* 0x00007005000075a7 */ /* 0x002e6400080211ff */
[----:B-1--4-:R-:W-:Y:S09]  /*2ed0*/  @!P1 BRA `(.L_x_53) ;  /* 0x0000005400849947 */ /* 0x012ff20003800000 */
.L_x_121:
[----:B------:R-:W-:Y:S01]  /*2ee0*/  LEA R4, R10, UR6, 0x4 ;  /* 0x000000060a047c11 */ /* 0x000fe2000f8e20ff */
[----:B------:R-:W-:Y:S01]  /*2ef0*/  @UP3 ULEA UR4, UR17, UR6, 0x3 ;  /* 0x0000000611043291 */ /* 0x000fe2000f8e18ff */
[----:B------:R-:W-:Y:S01]  /*2f00*/  PLOP3.LUT P2, PT, PT, PT, PT, 0x80, 0x8 ;  /* 0x000000000008781c */ /* 0x000fe20003f4f070 */
[----:B------:R-:W-:Y:S01]  /*2f10*/  ULEA UR8, UR18, UR6, 0x3 ;  /* 0x0000000612087291 */ /* 0x000fe2000f8e18ff */
[----:B------:R-:W-:Y:S01]  /*2f20*/  PRMT R3, RZ, 0x654, R3 ;  /* 0x00000654ff037816 */ /* 0x000fe20000000003 */
[----:B------:R-:W-:Y:S01]  /*2f30*/  ULEA UR9, UR18, UR19, 0x7 ;  /* 0x0000001312097291 */ /* 0x000fe2000f8e38ff */
[----:B-1----:R-:W1:Y:S01]  /*2f40*/  LDS.128 R4, [R4+0x100] ;  /* 0x0001000004047984 */ /* 0x002e620000000c00 */
[----:B------:R-:W-:Y:S02]  /*2f50*/  @P0 SHF.L.U32 R2, R8, 0x1f, RZ ;  /* 0x0000001f08020819 */ /* 0x000fe400000006ff */
[----:B------:R-:W-:Y:S01]  /*2f60*/  SHF.L.U32 R0, R11, 0x1f, RZ ;  /* 0x0000001f0b007819 */ /* 0x000fe200000006ff */
[----:B------:R-:W-:Y:S01]  /*2f70*/  @!PT LDS RZ, [RZ] ;  /* 0x00000000fffff984 */ /* 0x000fe20000000800 */
[----:B------:R-:W-:Y:S01]  /*2f80*/  @!PT LDS RZ, [RZ] ;  /* 0x00000000fffff984 */ /* 0x000fe20000000800 */
[----:B------:R-:W-:Y:S01]  /*2f90*/  @!PT LDS RZ, [RZ] ;  /* 0x00000000fffff984 */ /* 0x000fe20000000800 */
[----:B------:R-:W-:Y:S01]  /*2fa0*/  @!PT LDS RZ, [RZ] ;  /* 0x00000000fffff984 */ /* 0x000fe20000000800 */
[----:B------:R2:W-:Y:S06]  /*2fb0*/  MEMBAR.ALL.CTA ;  /* 0x0000000000007992 */ /* 0x0005ec0000008000 */
[----:B--2---:R-:W2:Y:S02]  /*2fc0*/  FENCE.VIEW.ASYNC.S ;  /* 0x00000000000073c6 */ /* 0x004ea40000000000 */
[----:B--2---:R2:W-:Y:S01]  /*2fd0*/  SYNCS.ARRIVE.TRANS64.RED.A1T0 RZ, [R3+URZ], RZ ;  /* 0x000000ff03ff79a7 */ /* 0x0045e200081004ff */
[----:B------:R2:W4:Y:S01]  /*2fe0*/  @P0 SYNCS.PHASECHK.TRANS64.TRYWAIT P2, [UR4], R2 ;  /* 0x00000002ff0005a7 */ /* 0x0005220008041104 */
[----:B-1----:R-:W-:Y:S01]  /*2ff0*/  LOP3.LUT P1, RZ, R6, 0x1, RZ, 0xc0, !PT ;  /* 0x0000000106ff7812 */ /* 0x002fe2000782c0ff */
[----:B------:R-:W1:Y:S02]  /*3000*/  SYNCS.PHASECHK.TRANS64.TRYWAIT P0, [UR8+0xb0], R0 ;  /* 0x0000b000ff0075a7 */ /* 0x000e640008001108 */
[----:B-12-4-:R-:W-:Y:S10]  /*3010*/  @!P0 BRA `(.L_x_54) ;  /* 0x0000005400488947 */ /* 0x016ff40003800000 */
.L_x_123:
[----:B------:R-:W-:Y:S01]  /*3020*/  IADD3 R10, PT, PT, R10, 0x1, RZ ;  /* 0x000000010a0a7810 */ /* 0x000fe20007ffe0ff */
[----:B------:R-:W-:Y:S06]  /*3030*/  BRA.U !UP3, `(.L_x_55) ;  /* 0x000000010b987547 */ /* 0x000fec000b800000 */
[----:B------:R-:W-:Y:S01]  /*3040*/  UPLOP3.LUT UP4, UPT, UPT, UPT, UPT, 0x40, 0x4 ;  /* 0x000000000004789c */ /* 0x000fe20003f8e870 */
[----:B------:R-:W-:Y:S01]  /*3050*/  UMOV UR16, UR10 ;  /* 0x0000000a00107c82 */ /* 0x000fe20008000000 */
[----:B------:R-:W-:Y:S01]  /*3060*/  UMOV UR15, UR5 ;  /* 0x00000005000f7c82 */ /* 0x000fe20008000000 */
[----:B------:R-:W-:-:S08]  /*3070*/  UMOV UR14, UR17 ;  /* 0x00000011000e7c82 */ /* 0x000fd00008000000 */
.L_x_58:
[----:B------:R-:W-:Y:S02]  /*3080*/  UIADD3 UR16, UPT, UPT, UR16, 0x1, URZ ;  /* 0x0000000110107890 */ /* 0x000fe4000fffe0ff */
[----:B--2---:R-:W-:Y:S02]  /*3090*/  ULEA UR7, UR14, UR6, 0x3 ;  /* 0x000000060e077291 */ /* 0x004fe4000f8e18ff */
[----:B------:R-:W-:Y:S01]  /*30a0*/  UISETP.NE.AND UP0, UPT, UR16, URZ, UPT ;  /* 0x000000ff1000728c */ /* 0x000fe2000bf05270 */
[----:B----4-:R-:W-:Y:S10]  /*30b0*/  @P2 BRA `(.L_x_56) ;  /* 0x00000000000c2947 */ /* 0x010ff40003800000 */
[----:B-1----:R-:W-:Y:S04]  /*30c0*/  SHF.L.U32 R3, R8, 0x1f, RZ ;  /* 0x0000001f08037819 */ /* 0x002fe800000006ff */
[----:B------:R-:W1:Y:S02]  /*30d0*/  SYNCS.PHASECHK.TRANS64.TRYWAIT P0, [UR7], R3 ;  /* 0x00000003ff0075a7 */ /* 0x000e640008001107 */
[----:B-1----:R-:W-:Y:S05]  /*30e0*/  @!P0 BRA `(.L_x_57) ;  /* 0x00000054002c8947 */ /* 0x002fea0003800000 */
.L_x_56:
[----:B------:R-:W-:Y:S01]  /*30f0*/  UISETP.NE.AND UP1, UPT, UR15, 0x1, UPT ;  /* 0x000000010f00788c */ /* 0x000fe2000bf25270 */
[----:B------:R-:W-:Y:S01]  /*3100*/  PLOP3.LUT P2, PT, PT, PT, PT, 0x80, 0x8 ;  /* 0x000000000008781c */ /* 0x000fe20003f4f070 */
[----:B------:R-:W-:Y:S02]  /*3110*/  UIADD3 UR17, UPT, UPT, UR14, 0x1, URZ ;  /* 0x000000010e117890 */ /* 0x000fe4000fffe0ff */
[----:B------:R-:W-:Y:S02]  /*3120*/  ULEA UR24, UR14, UR12, 0x9 ;  /* 0x0000000c0e187291 */ /* 0x000fe4000f8e48ff */
[----:B------:R-:W-:Y:S01]  /*3130*/  UISETP.NE.AND UP2, UPT, UR17, 0x4, UPT ;  /* 0x000000041100788c */ /* 0x000fe2000bf45270 */
[----:B------:R-:W-:Y:S01]  /*3140*/  PLOP3.LUT P0, PT, PT, PT, UP1, 0x80, 0x8 ;  /* 0x000000000008781c */ /* 0x000fe20003f0f018 */
[----:B------:R-:W-:Y:S02]  /*3150*/  ULEA UR26, UR14, UR11, 0x9 ;  /* 0x0000000b0e1a7291 */ /* 0x000fe4000f8e48ff */
[----:B------:R-:W-:Y:S02]  /*3160*/  USEL UR13, URZ, 0x1, UP2 ;  /* 0x00000001ff0d7887 */ /* 0x000fe40009000000 */
[----:B------:R-:W-:Y:S02]  /*3170*/  USEL UR17, UR17, URZ, UP2 ;  /* 0x000000ff11117287 */ /* 0x000fe40009000000 */
[----:B------:R-:W-:Y:S02]  /*3180*/  UIADD3 UR30, UPT, UPT, UR24, 0x2, URZ ;  /* 0x00000002181e7890 */ /* 0x000fe4000fffe0ff */
[----:B------:R-:W-:Y:S01]  /*3190*/  @UP1 ULEA UR4, UR17, UR6, 0x3 ;  /* 0x0000000611041291 */ /* 0x000fe2000f8e18ff */
[----:B------:R-:W-:Y:S01]  /*31a0*/  LOP3.LUT R8, R8, UR13, RZ, 0x3c, !PT ;  /* 0x0000000d08087c12 */ /* 0x000fe2000f8e3cff */
[----:B------:R-:W-:Y:S02]  /*31b0*/  UIADD3 UR28, UPT, UPT, UR26, 0x2, URZ ;  /* 0x000000021a1c7890 */ /* 0x000fe4000fffe0ff */
[----:B------:R-:W-:Y:S01]  /*31c0*/  UIADD3 UR7, UPT, UPT, UR7, 0x20, URZ ;  /* 0x0000002007077890 */ /* 0x000fe2000fffe0ff */
[----:B-1----:R-:W-:Y:S01]  /*31d0*/  @P0 SHF.L.U32 R0, R8, 0x1f, RZ ;  /* 0x0000001f08000819 */ /* 0x002fe200000006ff */
[----:B------:R-:W-:Y:S01]  /*31e0*/  UMOV UR25, 0x80004020 ;  /* 0x8000402000197882 */ /* 0x000fe20000000000 */
[----:B------:R-:W-:Y:S01]  /*31f0*/  UMOV UR27, 0x80004020 ;  /* 0x80004020001b7882 */ /* 0x000fe20000000000 */
[----:B------:R-:W-:Y:S01]  /*3200*/  UMOV UR31, 0x80004020 ;  /* 0x80004020001f7882 */ /* 0x000fe20000000000 */
[----:B------:R2:W4:Y:S01]  /*3210*/  @P0 SYNCS.PHASECHK.TRANS64.TRYWAIT P2, [UR4], R0 ;  /* 0x00000000ff0005a7 */ /* 0x0005220008041104 */
[----:B------:R-:W-:Y:S01]  /*3220*/  UIADD3 UR15, UPT, UPT, UR15, -0x1, URZ ;  /* 0xffffffff0f0f7890 */ /* 0x000fe2000fffe0ff */
[----:B------:R2:W-:Y:S01]  /*3230*/  UTCQMMA gdesc[UR26], gdesc[UR24], tmem[UR9], tmem[UR22], idesc[UR23], UP4 ;  /* 0x00ff16181a0075ea */ /* 0x0005e2000a000309 */
[----:B------:R-:W-:Y:S01]  /*3240*/  UPLOP3.LUT UP4, UPT, UPT, UPT, UPT, 0x80, 0x8 ;  /* 0x000000000008789c */ /* 0x000fe20003f8f070 */
[----:B------:R-:W-:Y:S01]  /*3250*/  UMOV UR29, 0x80004020 ;  /* 0x80004020001d7882 */ /* 0x000fe20000000000 */
[----:B------:R-:W-:Y:S01]  /*3260*/  UMOV UR14, UR17 ;  /* 0x00000011000e7c82 */ /* 0x000fe20008000000 */
[----:B------:R2:W-:Y:S01]  /*3270*/  UTCQMMA gdesc[UR28], gdesc[UR30], tmem[UR9], tmem[UR20], idesc[UR21], UPT ;  /* 0x00ff141e1c0075ea */ /* 0x0005e2000b800309 */
[----:B------:R2:W-:Y:S01]  /*3280*/  UTCBAR [UR7], URZ ;  /* 0x000000ff070073e9 */ /* 0x0005e200080000ff */
[----:B------:R-:W-:Y:S06]  /*3290*/  BRA.U UP0, `(.L_x_58) ;  /* 0xfffffffd00787547 */ /* 0x000fec000b83ffff */
.L_x_55:
[----:B------:R-:W-:Y:S01]  /*32a0*/  UIADD3 UR18, UPT, UPT, UR18, 0x1, URZ ;  /* 0x0000000112127890 */ /* 0x000fe2000fffe0ff */
[C---:B------:R-:W-:Y:S01]  /*32b0*/  ISETP.NE.AND P0, PT, R10.reuse, 0x2, PT ;  /* 0x000000020a00780c */ /* 0x040fe20003f05270 */
[----:B------:R-:W-:Y:S02]  /*32c0*/  UIADD3 UR8, UPT, UPT, UR8, 0x90, URZ ;  /* 0x0000009008087890 */ /* 0x000fe4000fffe0ff */
[----:B------:R-:W-:Y:S01]  /*32d0*/  UISETP.NE.AND UP0, UPT, UR18, 0x4, UPT ;  /* 0x000000041200788c */ /* 0x000fe2000bf05270 */
[----:B-12---:R-:W-:Y:S02]  /*32e0*/  SEL R0, RZ, 0x1, P0 ;  /* 0x00000001ff007807 */ /* 0x006fe40000000000 */
[----:B------:R-:W-:Y:S01]  /*32f0*/  SEL R10, R10, RZ, P0 ;  /* 0x000000ff0a0a7207 */ /* 0x000fe20000000000 */
[----:B------:R-:W-:Y:S01]  /*3300*/  USEL UR4, URZ, 0x1, UP0 ;  /* 0x00000001ff047887 */ /* 0x000fe20008000000 */
[----:B------:R-:W-:Y:S01]  /*3310*/  LOP3.LUT R9, R9, R0, RZ, 0x3c, !PT ;  /* 0x0000000009097212 */ /* 0x000fe200078e3cff */
[----:B------:R-:W-:Y:S01]  /*3320*/  USEL UR18, UR18, URZ, UP0 ;  /* 0x000000ff12127287 */ /* 0x000fe20008000000 */
[----:B------:R1:W-:Y:S03]  /*3330*/  UTCBAR [UR8], URZ ;  /* 0x000000ff080073e9 */ /* 0x0003e600080000ff */
[----:B------:R-:W-:Y:S01]  /*3340*/  LOP3.LUT R11, R11, UR4, RZ, 0x3c, !PT ;  /* 0x000000040b0b7c12 */ /* 0x000fe2000f8e3cff */
[----:B------:R-:W-:Y:S07]  /*3350*/  @P1 BRA `(.L_x_59) ;  /* 0xfffffff800c81947 */ /* 0x000fee000383ffff */
[----:B------:R-:W2:Y:S01]  /*3360*/  S2UR UR4, SR_CgaCtaId ;  /* 0x00000000000479c3 */ /* 0x000ea20000008800 */
[----:B------:R-:W-:Y:S01]  /*3370*/  ELECT P0, URZ, PT ;  /* 0x0000000000ff782f */ /* 0x000fe20003800000 */
[----:B------:R-:W-:Y:S01]  /*3380*/  IMAD.MOV.U32 R0, RZ, RZ, 0x1 ;  /* 0x00000001ff007424 */ /* 0x000fe200078e00ff */
[----:B------:R-:W-:Y:S01]  /*3390*/  UIADD3 UR6, UPT, UPT, UR6, 0xb0, URZ ;  /* 0x000000b006067890 */ /* 0x000fe2000fffe0ff */
[----:B------:R-:W-:Y:S01]  /*33a0*/  SHF.L.U32 R3, R11, 0x1f, RZ ;  /* 0x0000001f0b037819 */ /* 0x000fe200000006ff */
[----:B------:R-:W-:-:S03]  /*33b0*/  UMOV UR5, 0x40 ;  /* 0x0000004000057882 */ /* 0x000fc60000000000 */
[----:B------:R-:W-:Y:S01]  /*33c0*/  UVIRTCOUNT.DEALLOC.SMPOOL 0x80 ;  /* 0x000000800000784c */ /* 0x000fe20000000000 */
[----:B--2---:R-:W-:Y:S02]  /*33d0*/  ULEA UR4, UR4, UR5, 0x18 ;  /* 0x0000000504047291 */ /* 0x004fe4000f8ec0ff */
[----:B------:R-:W-:-:S07]  /*33e0*/  ULEA UR5, UR18, UR6, 0x3 ;  /* 0x0000000612057291 */ /* 0x000fce000f8e18ff */
[----:B------:R2:W-:Y:S02]  /*33f0*/  @P0 STS.U8 [UR4+0x1c], R0 ;  /* 0x00001c00ff000988 */ /* 0x0005e40008000004 */
[----:B------:R-:W3:Y:S02]  /*3400*/  SYNCS.PHASECHK.TRANS64.TRYWAIT P0, [UR5], R3 ;  /* 0x00000003ff0075a7 */ /* 0x000ee40008001105 */
[----:B--23--:R-:W-:Y:S05]  /*3410*/  @!P0 BRA `(.L_x_60) ;  /* 0x0000005000788947 */ /* 0x00cfea0003800000 */
.L_x_126:
[----:B------:R-:W-:-:S04]  /*3420*/  UIADD3 UR7, UPT, UPT, UR18, 0x1, URZ ;  /* 0x0000000112077890 */ /* 0x000fc8000fffe0ff */
[----:B------:R-:W-:-:S04]  /*3430*/  UISETP.NE.AND UP0, UPT, UR7, 0x4, UPT ;  /* 0x000000040700788c */ /* 0x000fc8000bf05270 */
[----:B-1----:R-:W-:Y:S02]  /*3440*/  USEL UR8, URZ, 0x1, UP0 ;  /* 0x00000001ff087887 */ /* 0x002fe40008000000 */
[----:B------:R-:W-:-:S04]  /*3450*/  USEL UR7, UR7, URZ, UP0 ;  /* 0x000000ff07077287 */ /* 0x000fc80008000000 */
[----:B------:R-:W-:Y:S01]  /*3460*/  ULEA UR5, UR7, UR6, 0x3 ;  /* 0x0000000607057291 */ /* 0x000fe2000f8e18ff */
[----:B------:R-:W-:-:S04]  /*3470*/  LOP3.LUT R2, R11, UR8, RZ, 0x3c, !PT ;  /* 0x000000080b027c12 */ /* 0x000fc8000f8e3cff */
[----:B--2---:R-:W-:-:S04]  /*3480*/  SHF.L.U32 R3, R2, 0x1f, RZ ;  /* 0x0000001f02037819 */ /* 0x004fc800000006ff */
[----:B------:R-:W1:Y:S02]  /*3490*/  SYNCS.PHASECHK.TRANS64.TRYWAIT P0, [UR5], R3 ;  /* 0x00000003ff0075a7 */ /* 0x000e640008001105 */
[----:B-1----:R-:W-:Y:S05]  /*34a0*/  @!P0 BRA `(.L_x_61) ;  /* 0x00000050006c8947 */ /* 0x002fea0003800000 */
.L_x_128:
        /* <DEDUP_REMOVED lines=9> */
.L_x_130:
[----:B------:R-:W-:-:S04]  /*3540*/  UIADD3 UR7, UPT, UPT, UR7, 0x1, URZ ;  /* 0x0000000107077890 */ /* 0x000fc8000fffe0ff */
[----:B------:R-:W-:-:S04]  /*3550*/  UISETP.NE.AND UP0, UPT, UR7, 0x4, UPT ;  /* 0x000000040700788c */ /* 0x000fc8000bf05270 */
[----:B------:R-:W-:Y:S02]  /*3560*/  USEL UR5, URZ, 0x1, UP0 ;  /* 0x00000001ff057887 */ /* 0x000fe40008000000 */
[----:B------:R-:W-:-:S04]  /*3570*/  USEL UR7, UR7, URZ, UP0 ;  /* 0x000000ff07077287 */ /* 0x000fc80008000000 */
[----:B------:R-:W-:Y:S01]  /*3580*/  ULEA UR7, UR7, UR6, 0x3 ;  /* 0x0000000607077291 */ /* 0x000fe2000f8e18ff */
[----:B-1----:R-:W-:-:S04]  /*3590*/  LOP3.LUT R3, R2, UR5, RZ, 0x3c, !PT ;  /* 0x0000000502037c12 */ /* 0x002fc8000f8e3cff */
[----:B------:R-:W-:-:S04]  /*35a0*/  SHF.L.U32 R3, R3, 0x1f, RZ ;  /* 0x0000001f03037819 */ /* 0x000fc800000006ff */
[----:B------:R-:W1:Y:S02]  /*35b0*/  SYNCS.PHASECHK.TRANS64.TRYWAIT P0, [UR7], R3 ;  /* 0x00000003ff0075a7 */ /* 0x000e640008001107 */
[----:B-1----:R-:W-:Y:S05]  /*35c0*/  @!P0 BRA `(.L_x_63) ;  /* 0x0000005000548947 */ /* 0x002fea0003800000 */
.L_x_132:
[----:B------:R-:W-:Y:S01]  /*35d0*/  NOP ;  /* 0x0000000000007918 */ /* 0x000fe20000000000 */
[----:B-1----:R-:W1:Y:S01]  /*35e0*/  LDS R0, [UR4+0x14] ;  /* 0x00001404ff007984 */ /* 0x002e620008000800 */
[----:B------:R-:W-:Y:S01]  /*35f0*/  ULOP3.LUT UR6, UR19, 0xffff, URZ, 0xc0, !UPT ;  /* 0x0000ffff13067892 */ /* 0x000fe2000f8ec0ff */
[----:B------:R-:W-:Y:S01]  /*3600*/  UMOV UR8, 0xffff ;  /* 0x0000ffff00087882 */ /* 0x000fe20000000000 */
[----:B------:R-:W-:Y:S02]  /*3610*/  UMOV UR5, 0x1 ;  /* 0x0000000100057882 */ /* 0x000fe40000000000 */
[----:B------:R-:W-:-:S04]  /*3620*/  USHF.R.U32.HI UR6, URZ, 0x5, UR6 ;  /* 0x00000005ff067899 */ /* 0x000fc80008011606 */
[----:B------:R-:W-:Y:S02]  /*3630*/  USHF.L.U32 UR8, UR8, UR6, URZ ;  /* 0x0000000608087299 */ /* 0x000fe400080006ff */
[----:B------:R-:W-:-:S04]  /*3640*/  USHF.L.U32 UR5, UR5, UR6, URZ ;  /* 0x0000000605057299 */ /* 0x000fc800080006ff */
[----:B-1----:R-:W-:-:S04]  /*3650*/  LOP3.LUT R0, R0, UR8, RZ, 0xc0, !PT ;  /* 0x0000000800007c12 */ /* 0x002fc8000f8ec0ff */
[----:B------:R-:W-:-:S13]  /*3660*/  ISETP.NE.AND P0, PT, R0, UR8, PT ;  /* 0x0000000800007c0c */ /* 0x000fda000bf05270 */
[----:B------:R-:W-:Y:S05]  /*3670*/  @P0 BRA `(.L_x_64) ;  /* 0x0000000000580947 */ /* 0x000fea0003800000 */
[----:B------:R-:W1:Y:S02]  /*3680*/  LDS R0, [UR4+0x18] ;  /* 0x00001804ff007984 */ /* 0x000e640008000800 */
[----:B-1----:R-:W-:-:S04]  /*3690*/  LOP3.LUT R0, R0, UR5, RZ, 0xc0, !PT ;  /* 0x0000000500007c12 */ /* 0x002fc8000f8ec0ff */
[----:B------:R-:W-:-:S13]  /*36a0*/  ISETP.NE.AND P0, PT, R0, UR5, PT ;  /* 0x0000000500007c0c */ /* 0x000fda000bf05270 */
[----:B------:R-:W-:Y:S05]  /*36b0*/  @P0 BRA `(.L_x_65) ;  /* 0x00000000003c0947 */ /* 0x000fea0003800000 */
[----:B------:R-:W1:Y:S01]  /*36c0*/  S2R R2, SR_LANEID ;  /* 0x0000000000027919 */ /* 0x000e620000000000 */
[----:B------:R-:W-:Y:S01]  /*36d0*/  ULOP3.LUT UR8, URZ, UR8, URZ, 0x33, !UPT ;  /* 0x00000008ff087292 */ /* 0x000fe2000f8e33ff */
[----:B------:R-:W-:Y:S01]  /*36e0*/  LOP3.LUT R4, RZ, UR5, RZ, 0x33, !PT ;  /* 0x00000005ff047c12 */ /* 0x000fe2000f8e33ff */
[----:B------:R-:W-:Y:S02]  /*36f0*/  VOTEU.ANY UR7, UPT, PT ;  /* 0x0000000000077886 */ /* 0x000fe400038e0100 */
[----:B------:R-:W-:Y:S01]  /*3700*/  UFLO.U32 UR7, UR7 ;  /* 0x00000007000772bd */ /* 0x000fe200080e0000 */
[----:B------:R-:W2:Y:S01]  /*3710*/  REDUX UR5, R4 ;  /* 0x00000000040573c4 */ /* 0x000ea20000000000 */
[----:B------:R-:W-:-:S06]  /*3720*/  IMAD.U32 R0, RZ, RZ, UR8 ;  /* 0x00000008ff007e24 */ /* 0x000fcc000f8e00ff */
[----:B------:R3:W-:Y:S01]  /*3730*/  UTCATOMSWS.AND URZ, UR8 ;  /* 0x0000000800ff79e3 */ /* 0x0007e20008000000 */
[----:B------:R-:W4:Y:S01]  /*3740*/  REDUX UR6, R0 ;  /* 0x00000000000673c4 */ /* 0x000f220000000000 */
[----:B-1----:R-:W-:Y:S01]  /*3750*/  ISETP.EQ.U32.AND P0, PT, R2, UR7, PT ;  /* 0x0000000702007c0c */ /* 0x002fe2000bf02070 */
[----:B--2---:R-:W-:Y:S01]  /*3760*/  IMAD.U32 R2, RZ, RZ, UR5 ;  /* 0x00000005ff027e24 */ /* 0x004fe2000f8e00ff */
[----:B----4-:R-:W-:-:S11]  /*3770*/  MOV R3, UR6 ;  /* 0x0000000600037c02 */ /* 0x010fd60008000f00 */
[----:B------:R3:W-:Y:S04]  /*3780*/  @P0 ATOMS.AND RZ, [UR4+0x14], R3 ;  /* 0x00001403ffff098c */ /* 0x0007e8000a800004 */
[----:B------:R3:W-:Y:S01]  /*3790*/  @P0 ATOMS.AND RZ, [UR4+0x18], R2 ;  /* 0x00001802ffff098c */ /* 0x0007e2000a800004 */
[----:B------:R-:W-:Y:S05]  /*37a0*/  BRA `(.L_x_66) ;  /* 0x0000000000147947 */ /* 0x000fea0003800000 */
.L_x_65:
[----:B------:R-:W-:Y:S02]  /*37b0*/  MOV R2, 0x37d0 ;  /* 0x000037d000027802 */ /* 0x000fe40000000f00 */
[----:B----45:R-:W-:Y:S05]  /*37c0*/  CALL.REL.NOINC `($__internal_0_$__cuda_sm10x_tcgen05_guardrail_trap_col_being_dealloced_not_returned_by_alloc) ;  /* 0x0000005000b07944 */ /* 0x030fea0003c00000 */
[----:B------:R-:W-:Y:S05]  /*37d0*/  BRA `(.L_x_66) ;  /* 0x0000000000087947 */ /* 0x000fea0003800000 */
.L_x_64:
[----:B------:R-:W-:Y:S02]  /*37e0*/  MOV R2, 0x3800 ;  /* 0x0000380000027802 */ /* 0x000fe40000000f00 */
[----:B----45:R-:W-:Y:S05]  /*37f0*/  CALL.REL.NOINC `($__internal_2_$__cuda_sm10x_tcgen05_guardrail_trap_unallocated_columns_being_dealloced) ;  /* 0x0000005000bc7944 */ /* 0x030fea0003c00000 */
.L_x_66:
[----:B------:R-:W-:Y:S01]  /*3800*/  NOP ;  /* 0x0000000000007918 */ /* 0x000fe20000000000 */
[----:B---3--:R-:W-:Y:S05]  /*3810*/  EXIT ;  /* 0x000000000000794d */ /* 0x008fea0003800000 */
.L_x_48:
[----:B------:R-:W-:-:S09]  /*3820*/  UISETP.NE.OR UP2, UPT, UR8, 0x3, !UP2 ;  /* 0x000000030800788c */ /* 0x000fd2000d745670 */
[----:B------:R-:W-:Y:S05]  /*3830*/  BRA.U UP2, `(.L_x_67) ;  /* 0x0000000d02407547 */ /* 0x000fea000b800000 */
[----:B------:R-:W1:Y:S01]  /*3840*/  LDC R0, c[0x0][0xb30] ;  /* 0x0002cc00ff007b82 */ /* 0x000e620000000800 */
[----:B------:R-:W2:Y:S01]  /*3850*/  LDCU.64 UR8, c[0x0][0x888] ;  /* 0x00011100ff0877ac */ /* 0x000ea20008000a00 */
[----:B------:R-:W-:Y:S02]  /*3860*/  HFMA2 R29, -RZ, RZ, 0, 0 ;  /* 0x00000000ff1d7431 */ /* 0x000fe400000001ff */
[----:B------:R-:W-:Y:S01]  /*3870*/  IMAD.MOV.U32 R31, RZ, RZ, 0x1 ;  /* 0x00000001ff1f7424 */ /* 0x000fe200078e00ff */
[----:B------:R-:W-:Y:S01]  /*3880*/  MOV R23, 0x2000 ;  /* 0x0000200000177802 */ /* 0x000fe20000000f00 */
[----:B------:R-:W4:Y:S01]  /*3890*/  LDCU.64 UR4, c[0x0][0x890] ;  /* 0x00011200ff0477ac */ /* 0x000f220008000a00 */
[----:B------:R-:W-:Y:S01]  /*38a0*/  IMAD.MOV.U32 R30, RZ, RZ, RZ ;  /* 0x000000ffff1e7224 */ /* 0x000fe200078e00ff */
[----:B------:R-:W3:Y:S01]  /*38b0*/  LDC R19, c[0x0][0x370] ;  /* 0x0000dc00ff137b82 */ /* 0x000ee20000000800 */
[----:B------:R-:W-:Y:S01]  /*38c0*/  UMOV UR7, 0x400 ;  /* 0x0000040000077882 */ /* 0x000fe20000000000 */
[----:B------:R-:W-:-:S02]  /*38d0*/  UPLOP3.LUT UP1, UPT, UPT, UPT, UPT, 0x40, 0x4 ;  /* 0x000000000004789c */ /* 0x000fc40003f2e870 */
[----:B------:R-:W-:-:S04]  /*38e0*/  ULEA UR7, UR37, UR7, 0x18 ;  /* 0x0000000725077291 */ /* 0x000fc8000f8ec0ff */
[----:B------:R-:W3:Y:S01]  /*38f0*/  LDC R2, c[0x0][0xb0c] ;  /* 0x0002c300ff027b82 */ /* 0x000ee20000000800 */
[----:B------:R-:W-:Y:S02]  /*3900*/  UIADD3 UR13, UPT, UPT, UR7, 0x48, URZ ;  /* 0x00000048070d7890 */ /* 0x000fe4000fffe0ff */
[----:B--2---:R-:W-:Y:S02]  /*3910*/  UISETP.NE.U32.AND UP2, UPT, UR8, URZ, UPT ;  /* 0x000000ff0800728c */ /* 0x004fe4000bf45070 */
[----:B------:R-:W-:Y:S02]  /*3920*/  UIADD3 UR17, UPT, UPT, UR7, 0x40, URZ ;  /* 0x0000004007117890 */ /* 0x000fe4000fffe0ff */
[----:B----4-:R-:W-:Y:S01]  /*3930*/  UISETP.NE.U32.AND UP3, UPT, UR4, URZ, UPT ;  /* 0x000000ff0400728c */ /* 0x010fe2000bf65070 */
[----:B------:R-:W2:Y:S01]  /*3940*/  LDC R18, c[0x0][0xb20] ;  /* 0x0002c800ff127b82 */ /* 0x000ea20000000800 */
[----:B-1----:R-:W-:Y:S01]  /*3950*/  ISETP.NE.AND P1, PT, R0, 0x1, PT ;  /* 0x000000010000780c */ /* 0x002fe20003f25270 */
[----:B------:R-:W-:-:S02]  /*3960*/  UISETP.NE.AND.EX UP2, UPT, UR9, URZ, UPT, UP2 ;  /* 0x000000ff0900728c */ /* 0x000fc4000bf45320 */
[----:B------:R-:W-:Y:S02]  /*3970*/  UPRMT UR13, UR37, 0x654, UR13 ;  /* 0x00000654250d7896 */ /* 0x000fe4000800000d */
[----:B------:R-:W-:Y:S02]  /*3980*/  UISETP.NE.AND.EX UP3, UPT, UR5, URZ, UPT, UP3 ;  /* 0x000000ff0500728c */ /* 0x000fe4000bf65330 */
[----:B------:R-:W1:Y:S08]  /*3990*/  LDC.64 R32, c[0x0][0x348] ;  /* 0x0000d200ff207b82 */ /* 0x000e700000000a00 */
[----:B------:R-:W4:Y:S08]  /*39a0*/  LDC.64 R16, c[0x0][0xb10] ;  /* 0x0002c400ff107b82 */ /* 0x000f300000000a00 */
[----:B------:R-:W1:Y:S08]  /*39b0*/  LDC.64 R6, c[0x0][0xb18] ;  /* 0x0002c600ff067b82 */ /* 0x000e700000000a00 */
[----:B------:R-:W1:Y:S08]  /*39c0*/  LDC.64 R4, c[0x0][0xb28] ;  /* 0x0002ca00ff047b82 */ /* 0x000e700000000a00 */
[----:B--23--:R-:W1:Y:S02]  /*39d0*/  LDC R22, c[0x0][0x374] ;  /* 0x0000dd00ff167b82 */ /* 0x00ce640000000800 */
.L_x_76:
[C---:B------:R-:W-:Y:S02]  /*39e0*/  LEA R0, R30.reuse, UR7, 0x3 ;  /* 0x000000071e007c11 */ /* 0x040fe4000f8e18ff */
[----:B------:R-:W-:Y:S02]  /*39f0*/  SHF.L.U32 R3, R29, 0x1f, RZ ;  /* 0x0000001f1d037819 */ /* 0x000fe400000006ff */
[----:B------:R-:W-:Y:S02]  /*3a00*/  LEA R24, R30, UR7, 0x4 ;  /* 0x000000071e187c11 */ /* 0x000fe4000f8e20ff */
[----:B--2---:R-:W2:Y:S02]  /*3a10*/  SYNCS.PHASECHK.TRANS64.TRYWAIT P0, [R0+URZ+0x70], R3 ;  /* 0x00007003000075a7 */ /* 0x004ea400080011ff */
[----:B--2---:R-:W-:Y:S05]  /*3a20*/  @!P0 BRA `(.L_x_68) ;  /* 0x0000004c00548947 */ /* 0x004fea0003800000 */
.L_x_133:
[----:B------:R-:W-:Y:S01]  /*3a30*/  ISETP.GE.AND P0, PT, R72, 0x1, PT ;  /* 0x000000014800780c */ /* 0x000fe20003f06270 */
[----:B------:R-:W3:Y:S01]  /*3a40*/  LDS.128 R24, [R24+0x100] ;  /* 0x0001000018187984 */ /* 0x000ee20000000c00 */
[----:B--2---:R-:W-:Y:S01]  /*3a50*/  VIADD R0, R0, 0x80 ;  /* 0x0000008000007836 */ /* 0x004fe20000000000 */
[----:B------:R-:W-:Y:S01]  /*3a60*/  @!PT LDS RZ, [RZ] ;  /* 0x00000000fffff984 */ /* 0x000fe20000000800 */
[----:B------:R-:W-:Y:S01]  /*3a70*/  @!PT LDS RZ, [RZ] ;  /* 0x00000000fffff984 */ /* 0x000fe20000000800 */
[----:B------:R-:W-:Y:S01]  /*3a80*/  @!PT LDS RZ, [RZ] ;  /* 0x00000000fffff984 */ /* 0x000fe20000000800 */
[----:B------:R-:W-:Y:S01]  /*3a90*/  @!PT LDS RZ, [RZ] ;  /* 0x00000000fffff984 */ /* 0x000fe20000000800 */
[----:B------:R2:W-:Y:S06]  /*3aa0*/  MEMBAR.ALL.CTA ;  /* 0x0000000000007992 */ /* 0x0005ec0000008000 */
[----:B--2---:R-:W2:Y:S01]  /*3ab0*/  FENCE.VIEW.ASYNC.S ;  /* 0x00000000000073c6 */ /* 0x004ea20000000000 */
[----:B------:R-:W-:Y:S04]  /*3ac0*/  PRMT R0, RZ, 0x654, R0 ;  /* 0x00000654ff007816 */ /* 0x000fe80000000000 */
[----:B--2---:R2:W-:Y:S01]  /*3ad0*/  SYNCS.ARRIVE.TRANS64.RED.A1T0 RZ, [R0+URZ], RZ ;  /* 0x000000ff00ff79a7 */ /* 0x0045e200081004ff */
[----:B---3--:R-:W-:Y:S11]  /*3ae0*/  LOP3.LUT P3, RZ, R26, 0x1, RZ, 0xc0, !PT ;  /* 0x000000011aff7812 */ /* 0x008ff6000786c0ff */
[----:B------:R-:W-:Y:S02]  /*3af0*/  @!UPT UIADD3 URZ, UPT, UPT, URZ, URZ, URZ ;  /* 0x000000fffffff290 */ /* 0x000fe4000fffe0ff */
[----:B------:R-:W-:Y:S02]  /*3b00*/  @P3 MOV R13, R24 ;  /* 0x00000018000d3202 */ /* 0x000fe40000000f00 */
[----:B------:R-:W-:Y:S01]  /*3b10*/  @P3 LOP3.LUT R8, R25, 0xffff, RZ, 0xc0, !PT ;  /* 0x0000ffff19083812 */ /* 0x000fe200078ec0ff */
[----:B--2---:R-:W-:Y:S06]  /*3b20*/  @!P0 BRA `(.L_x_69) ;  /* 0x0000000000a48947 */ /* 0x004fec0003800000 */
[----:B-1----:R-:W-:Y:S01]  /*3b30*/  IMAD.HI.U32 R35, R22, R7, RZ ;  /* 0x0000000716237227 */ /* 0x002fe200078e00ff */
[----:B------:R-:W-:Y:S02]  /*3b40*/  ISETP.NE.AND P0, PT, R6, 0x1, PT ;  /* 0x000000010600780c */ /* 0x000fe40003f05270 */
[----:B------:R-:W-:Y:S01]  /*3b50*/  ISETP.NE.AND P2, PT, R72, 0x1, PT ;  /* 0x000000014800780c */ /* 0x000fe20003f45270 */
[----:B----4-:R-:W-:Y:S01]  /*3b60*/  IMAD.HI.U32 R34, R19, R16, RZ ;  /* 0x0000001013227227 */ /* 0x010fe200078e00ff */
[----:B------:R-:W-:Y:S02]  /*3b70*/  SHF.R.U32.HI R35, RZ, R18, R35 ;  /* 0x00000012ff237219 */ /* 0x000fe40000011623 */
[----:B------:R-:W-:Y:S01]  /*3b80*/  ISETP.NE.AND P4, PT, R2, 0x1, PT ;  /* 0x000000010200780c */ /* 0x000fe20003f85270 */
[----:B------:R-:W-:Y:S01]  /*3b90*/  IMAD.HI.U32 R36, R13, R16, RZ ;  /* 0x000000100d247227 */ /* 0x000fe200078e00ff */
[----:B------:R-:W-:Y:S02]  /*3ba0*/  SHF.R.U32.HI R34, RZ, R17, R34 ;  /* 0x00000011ff227219 */ /* 0x000fe40000011622 */
[----:B------:R-:W-:Y:S01]  /*3bb0*/  SEL R3, R22, R35, !P0 ;  /* 0x0000002316037207 */ /* 0x000fe20004000000 */
[C---:B------:R-:W-:Y:S01]  /*3bc0*/  IMAD.HI.U32 R35, R8.reuse, R7, RZ ;  /* 0x0000000708237227 */ /* 0x040fe200078e00ff */
[----:B------:R-:W-:Y:S02]  /*3bd0*/  SEL R11, R19, R34, !P4 ;  /* 0x00000022130b7207 */ /* 0x000fe40006000000 */
[----:B------:R-:W-:Y:S01]  /*3be0*/  SHF.R.U32.HI R36, RZ, R17, R36 ;  /* 0x00000011ff247219 */ /* 0x000fe20000011624 */
[----:B------:R-:W-:Y:S01]  /*3bf0*/  IMAD.HI.U32 R38, R3, R4, RZ ;  /* 0x0000000403267227 */ /* 0x000fe200078e00ff */
[----:B------:R-:W-:Y:S03]  /*3c00*/  SHF.R.U32.HI R35, RZ, R18, R35 ;  /* 0x00000012ff237219 */ /* 0x000fe60000011623 */
[----:B------:R-:W-:Y:S01]  /*3c10*/  IMAD.HI.U32 R34, R11, R4, RZ ;  /* 0x000000040b227227 */ /* 0x000fe200078e00ff */
[----:B------:R-:W-:Y:S02]  /*3c20*/  @P2 SHF.R.U32.HI R3, RZ, R5, R38 ;  /* 0x00000005ff032219 */ /* 0x000fe40000011626 */
[----:B------:R-:W-:Y:S02]  /*3c30*/  SEL R9, R8, R35, !P0 ;  /* 0x0000002308097207 */ /* 0x000fe40004000000 */
[----:B------:R-:W-:Y:S01]  /*3c40*/  @P2 SHF.R.U32.HI R11, RZ, R5, R34 ;  /* 0x00000005ff0b2219 */ /* 0x000fe20000011622 */
[C---:B------:R-:W-:Y:S01]  /*3c50*/  IMAD R10, R72.reuse, R3, RZ ;  /* 0x00000003480a7224 */ /* 0x040fe200078e02ff */
[----:B------:R-:W-:Y:S01]  /*3c60*/  SEL R3, R13, R36, !P4 ;  /* 0x000000240d037207 */ /* 0x000fe20006000000 */
[C---:B------:R-:W-:Y:S03]  /*3c70*/  IMAD.HI.U32 R14, R9.reuse, R4, RZ ;  /* 0x00000004090e7227 */ /* 0x040fe600078e00ff */
[----:B------:R-:W-:Y:S01]  /*3c80*/  ISETP.GE.AND P0, PT, R9, R10, PT ;  /* 0x0000000a0900720c */ /* 0x000fe20003f06270 */
[C---:B------:R-:W-:Y:S01]  /*3c90*/  IMAD R12, R72.reuse, R11, RZ ;  /* 0x0000000b480c7224 */ /* 0x040fe200078e02ff */
[-C--:B------:R-:W-:Y:S04]  /*3ca0*/  SHF.R.U32.HI R14, RZ, R5.reuse, R14 ;  /* 0x00000005ff0e7219 */ /* 0x080fe8000001160e */
[----:B------:R-:W-:Y:S02]  /*3cb0*/  ISETP.GE.OR P0, PT, R3, R12, P0 ;  /* 0x0000000c0300720c */ /* 0x000fe40000706670 */
[----:B------:R-:W-:Y:S05]  /*3cc0*/  SEL R15, R9, R14, !P2 ;  /* 0x0000000e090f7207 */ /* 0x000fea0005000000 */
[----:B------:R-:W-:Y:S04]  /*3cd0*/  IMAD.MOV R14, RZ, RZ, -R15 ;  /* 0x000000ffff0e7224 */ /* 0x000fe800078e0a0f */
[----:B------:R-:W-:Y:S02]  /*3ce0*/  IMAD R14, R72, R14, R9 ;  /* 0x0000000e480e7224 */ /* 0x000fe400078e0209 */
[C---:B------:R-:W-:Y:S05]  /*3cf0*/  @!P0 IMAD.HI.U32 R10, R3.reuse, R4, RZ ;  /* 0x00000004030a8227 */ /* 0x040fea00078e00ff */
[----:B------:R-:W-:Y:S04]  /*3d00*/  @!P0 SHF.R.U32.HI R10, RZ, R5, R10 ;  /* 0x00000005ff0a8219 */ /* 0x000fe8000001160a */
[----:B------:R-:W-:Y:S01]  /*3d10*/  @!P0 SEL R0, R3, R10, !P2 ;  /* 0x0000000a03008207 */ /* 0x000fe20005000000 */
[----:B------:R-:W-:Y:S03]  /*3d20*/  IMAD.MOV R10, RZ, RZ, -R3 ;  /* 0x000000ffff0a7224 */ /* 0x000fe600078e0a03 */
[----:B------:R-:W-:Y:S01]  /*3d30*/  @!P0 IADD3 R15, PT, PT, R15, -R0, RZ ;  /* 0x800000000f0f8210 */ /* 0x000fe20007ffe0ff */
[----:B------:R-:W-:Y:S01]  /*3d40*/  @!P0 IMAD R0, R11, R14, R0 ;  /* 0x0000000e0b008224 */ /* 0x000fe200078e0200 */
[----:B------:R-:W-:Y:S01]  /*3d50*/  IADD3 R11, PT, PT, -R9, RZ, RZ ;  /* 0x000000ff090b7210 */ /* 0x000fe20007ffe1ff */
[----:B------:R-:W-:Y:S02]  /*3d60*/  IMAD R13, R2, R10, R13 ;  /* 0x0000000a020d7224 */ /* 0x000fe400078e020d */
[----:B------:R-:W-:Y:S02]  /*3d70*/  @!P0 IMAD R9, R15, R72, R3 ;  /* 0x000000480f098224 */ /* 0x000fe400078e0203 */
[----:B------:R-:W-:Y:S02]  /*3d80*/  @!P0 IMAD.MOV.U32 R3, RZ, RZ, R0 ;  /* 0x000000ffff038224 */ /* 0x000fe400078e0000 */
[----:B------:R-:W-:Y:S02]  /*3d90*/  IMAD R8, R6, R11, R8 ;  /* 0x0000000b06087224 */ /* 0x000fe400078e0208 */
[----:B------:R-:W-:Y:S02]  /*3da0*/  IMAD R13, R3, R2, R13 ;  /* 0x00000002030d7224 */ /* 0x000fe400078e020d */
[----:B------:R-:W-:Y:S02]  /*3db0*/  IMAD R8, R9, R6, R8 ;  /* 0x0000000609087224 */ /* 0x000fe400078e0208 */
.L_x_69:
[----:B------:R-:W-:Y:S05]  /*3dc0*/  BRA.U UP1, `(.L_x_70) ;  /* 0x0000000101107547 */ /* 0x000fea000b800000 */
[----:B------:R-:W-:Y:S04]  /*3dd0*/  MOV R0, UR6 ;  /* 0x0000000600007c02 */ /* 0x000fe80008000f00 */
[----:B------:R-:W-:Y:S04]  /*3de0*/  SHF.L.U32 R3, R0, 0x1f, RZ ;  /* 0x0000001f00037819 */ /* 0x000fe800000006ff */
[----:B------:R-:W2:Y:S02]  /*3df0*/  SYNCS.PHASECHK.TRANS64.TRYWAIT P0, [UR7+0x68], R3 ;  /* 0x00006803ff0075a7 */ /* 0x000ea40008001107 */
[----:B--2---:R-:W-:Y:S05]  /*3e00*/  @!P0 BRA `(.L_x_71) ;  /* 0x0000004800708947 */ /* 0x004fea0003800000 */
.L_x_70:
[----:B------:R-:W-:Y:S02]  /*3e10*/  R2UR UR19, R21 ;  /* 0x00000000151372ca */ /* 0x000fe400000e0000 */
[----:B------:R-:W-:Y:S02]  /*3e20*/  R2UR UR18, R20 ;  /* 0x00000000141272ca */ /* 0x000fe400000e0000 */
[----:B------:R-:W-:Y:S02]  /*3e30*/  ISETP.NE.U32.AND P2, PT, RZ, UR4, PT ;  /* 0x00000004ff007c0c */ /* 0x000fe4000bf45070 */
[----:B------:R-:W-:Y:S02]  /*3e40*/  SHF.L.U32 R12, R31, 0x1f, RZ ;  /* 0x0000001f1f0c7819 */ /* 0x000fe400000006ff */
[----:B------:R-:W-:Y:S05]  /*3e50*/  ISETP.NE.AND.EX P2, PT, RZ, UR5, PT, P2 ;  /* 0x00000005ff007c0c */ /* 0x000fea000bf45320 */
[----:B------:R-:W-:Y:S02]  /*3e60*/  USHF.L.U32 UR19, UR19, 0x7, URZ ;  /* 0x0000000713137899 */ /* 0x000fe400080006ff */
[----:B------:R-:W-:Y:S01]  /*3e70*/  USHF.L.U32 UR18, UR18, 0x7, URZ ;  /* 0x0000000712127899 */ /* 0x000fe200080006ff */
[----:B------:R-:W-:Y:S11]  /*3e80*/  BRA.U !UP3, `(.L_x_72) ;  /* 0x000000010b347547 */ /* 0x000ff6000b800000 */
[----:B------:R-:W-:Y:S01]  /*3e90*/  UPLOP3.LUT UP0, UPT, UPT, UPT, UP2, 0x80, 0x8 ;  /* 0x000000000008789c */ /* 0x000fe20003f0f020 */
[----:B--2---:R-:W-:Y:S02]  /*3ea0*/  HFMA2 R0, -RZ, RZ, 0, 5.9604644775390625e-08 ;  /* 0x00000001ff007431 */ /* 0x004fe400000001ff */
[----:B------:R-:W-:Y:S03]  /*3eb0*/  IMAD.MOV.U32 R171, RZ, RZ, 0x1 ;  /* 0x00000001ffab7424 */ /* 0x000fe600078e00ff */
[----:B------:R-:W-:Y:S05]  /*3ec0*/  PLOP3.LUT P0, PT, PT, PT, UP0, 0x80, 0x8 ;  /* 0x000000000008781c */ /* 0x000fea0003f0f008 */
[----:B------:R-:W2:Y:S01]  /*3ed0*/  @UP0 LDCU.64 UR10, c[0x0][0x888] ;  /* 0x00011100ff0a07ac */ /* 0x000ea20008000a00 */
[----:B------:R-:W-:Y:S07]  /*3ee0*/  @UP0 UIMAD UR8, UR36, UR4, URZ ;  /* 0x00000004240802a4 */ /* 0x000fee000f8e02ff */
[----:B------:R-:W-:Y:S01]  /*3ef0*/  @!P0 PRMT R171, R0, 0x7610, R171 ;  /* 0x0000761000ab8816 */ /* 0x000fe200000000ab */
[----:B--2---:R-:W-:Y:S03]  /*3f00*/  @UP0 UIMAD.WIDE UR10, UR8, 0x4, UR10 ;  /* 0x00000004080a08a5 */ /* 0x004fe6000f8e020a */
[----:B------:R-:W2:Y:S03]  /*3f10*/  @!UP0 LDCU UR8, c[0x0][0x880] ;  /* 0x00011000ff0887ac */ /* 0x000ea60008000800 */
[----:B------:R-:W-:Y:S01]  /*3f20*/  IMAD.U32 R10, RZ, RZ, UR10 ;  /* 0x0000000aff0a7e24 */ /* 0x000fe2000f8e00ff */
[----:B------:R-:W-:Y:S05]  /*3f30*/  MOV R11, UR11 ;  /* 0x0000000b000b7c02 */ /* 0x000fea0008000f00 */
[----:B-----5:R3:W5:Y:S02]  /*3f40*/  @P0 LDG.E R81, desc[UR46][R10.64] ;  /* 0x0000002e0a510981 */ /* 0x020764000c1e1900 */
[----:B--23--:R-:W-:Y:S07]  /*3f50*/  @!P0 IMAD.U32 R81, RZ, RZ, UR8 ;  /* 0x00000008ff518e24 */ /* 0x00cfee000f8e00ff */
.L_x_72:
[----:B-----5:R-:W-:Y:S01]  /*3f60*/  @!P2 FSETP.EQ.AND P0, PT, R81, RZ, PT ;  /* 0x000000ff5100a20b */ /* 0x020fe20003f02000 */
[----:B------:R-:W-:Y:S01]  /*3f70*/  @!UPT UIADD3 URZ, UPT, UPT, URZ, URZ, URZ ;  /* 0x000000fffffff290 */ /* 0x000fe2000fffe0ff */
[----:B------:R-:W-:Y:S11]  /*3f80*/  @!P2 BRA `(.L_x_73) ;  /* 0x000000000014a947 */ /* 0x000ff60003800000 */
[----:B------:R-:W-:Y:S02]  /*3f90*/  LOP3.LUT P2, RZ, R171, 0xff, RZ, 0xc0, !PT ;  /* 0x000000ffabff7812 */ /* 0x000fe4000784c0ff */
[----:B------:R-:W-:Y:S04]  /*3fa0*/  PLOP3.LUT P0, PT, PT, PT, UP0, 0x80, 0x8 ;  /* 0x000000000008781c */ /* 0x000fe80003f0f008 */
[----:B------:R-:W-:Y:S07]  /*3fb0*/  PLOP3.LUT P0, PT, P0, PT, PT, 0x8, 0x80 ;  /* 0x000000000080781c */ /* 0x000fee000070e170 */
[----:B------:R-:W-:Y:S11]  /*3fc0*/  @P2 FSETP.EQ.AND P0, PT, R81, RZ, PT ;  /* 0x000000ff5100220b */ /* 0x000ff60003f02000 */
[----:B------:R-:W-:Y:S02]  /*3fd0*/  @!UPT UIADD3 URZ, UPT, UPT, URZ, URZ, URZ ;  /* 0x000000fffffff290 */ /* 0x000fe4000fffe0ff */
.L_x_73:
[----:B------:R-:W3:Y:S01]  /*3fe0*/  SYNCS.PHASECHK.TRANS64.TRYWAIT P2, [UR7+0x50], R12 ;  /* 0x0000500cff0075a7 */ /* 0x000ee20008041107 */
[----:B------:R-:W-:Y:S04]  /*3ff0*/  ELECT P4, URZ, PT ;  /* 0x0000000000ff782f */ /* 0x000fe80003880000 */
[----:B------:R-:W-:Y:S11]  /*4000*/  PLOP3.LUT P4, PT, P0, P4, PT, 0xf2, 0x2f ;  /* 0x00000000002f781c */ /* 0x000ff60000789e72 */
[----:B------:R-:W-:Y:S02]  /*4010*/  @!UPT UIADD3 URZ, UPT, UPT, URZ, URZ, URZ ;  /* 0x000000fffffff290 */ /* 0x000fe4000fffe0ff */
[----:B-1----:R-:W-:Y:S05]  /*4020*/  @!P4 IADD3 R21, P0, PT, R32, 0x580, RZ ;  /* 0x000005802015c810 */ /* 0x002fea0007f1e0ff */
[----:B------:R-:W-:Y:S01]  /*4030*/  @!P4 IMAD.X R20, RZ, RZ, R33, P0 ;  /* 0x000000ffff14c224 */ /* 0x000fe200000e0621 */
[----:B---3--:R-:W-:Y:S07]  /*4040*/  @!P2 BRA `(.L_x_74) ;  /* 0x0000004400f8a947 */ /* 0x008fee0003800000 */
.L_x_136:
[----:B------:R-:W3:Y:S01]  /*4050*/  LDC.64 R14, c[0x0][0xb10] ;  /* 0x0002c400ff0e7b82 */ /* 0x000ee20000000a00 */
[----:B------:R-:W-:Y:S01]  /*4060*/  @!P4 R2UR UR8, R20 ;  /* 0x000000001408c2ca */ /* 0x000fe200000e0000 */
[----:B------:R-:W-:Y:S01]  /*4070*/  VOTEU.ALL UP1, P4 ;  /* 0x0000000000ff7886 */ /* 0x000fe20002020000 */
[----:B------:R-:W-:Y:S01]  /*4080*/  @!P4 R2UR UR9, R21 ;  /* 0x000000001509c2ca */ /* 0x000fe200000e0000 */
[----:B------:R-:W-:Y:S01]  /*4090*/  UMOV UR10, 0x0 ;  /* 0x00000000000a7882 */ /* 0x000fe20000000000 */
[----:B------:R-:W-:Y:S03]  /*40a0*/  UMOV UR11, 0x10000000 ;  /* 0x10000000000b7882 */ /* 0x000fe60000000000 */
[----:B------:R-:W5:Y:S01]  /*40b0*/  LDC.64 R10, c[0x0][0xb18] ;  /* 0x0002c600ff0a7b82 */ /* 0x000f620000000a00 */
[----:B------:R-:W-:Y:S01]  /*40c0*/  @!UP1 UIADD3 UR16, UPT, UPT, UR7, 0x200, URZ ;  /* 0x0000020007109890 */ /* 0x000fe2000fffe0ff */
[----:B------:R-:W-:Y:S01]  /*40d0*/  @P3 SHF.R.U32.HI R28, RZ, 0x10, R25 ;  /* 0x00000010ff1c3819 */ /* 0x000fe20000011619 */
[----:B------:R-:W-:Y:S01]  /*40e0*/  VOTEU.ALL UP1, P4 ;  /* 0x0000000000ff7886 */ /* 0x000fe20002020000 */
[----:B------:R-:W-:Y:S01]  /*40f0*/  UMOV UR20, UR36 ;  /* 0x0000002400147c82 */ /* 0x000fe20008000000 */
[----:B------:R-:W-:Y:S03]  /*4100*/  VIADD R30, R30, 0x1 ;  /* 0x000000011e1e7836 */ /* 0x000fe60000000000 */
[----:B--2---:R-:W2:Y:S01]  /*4110*/  @!P1 LDC R0, c[0x0][0xb20] ;  /* 0x0002c800ff009b82 */ /* 0x004ea20000000800 */
[----:B------:R-:W-:Y:S01]  /*4120*/  IMAD.U32 R21, RZ, RZ, UR8 ;  /* 0x00000008ff157e24 */ /* 0x000fe2000f8e00ff */
[----:B------:R-:W-:Y:S06]  /*4130*/  UPRMT UR8, UR37, 0x654, UR17 ;  /* 0x0000065425087896 */ /* 0x000fec0008000011 */
[----:B-1----:R-:W1:Y:S01]  /*4140*/  @!P1 LDC R3, c[0x0][0xb0c] ;  /* 0x0002c300ff039b82 */ /* 0x002e620000000800 */
[----:B------:R-:W-:Y:S01]  /*4150*/  IMAD.U32 R20, RZ, RZ, UR9 ;  /* 0x00000009ff147e24 */ /* 0x000fe2000f8e00ff */
[----:B------:R-:W-:Y:S04]  /*4160*/  @!P4 R2UR UR15, R21 ;  /* 0x00000000150fc2ca */ /* 0x000fe800000e0000 */
[----:B------:R-:W-:Y:S01]  /*4170*/  @!P4 R2UR UR14, R20 ;  /* 0x00000000140ec2ca */ /* 0x000fe200000e0000 */
[----:B------:R-:W-:Y:S11]  /*4180*/  @!P4 IMAD.MOV.U32 R20, RZ, RZ, 0x2000 ;  /* 0x00002000ff14c424 */ /* 0x000ff600078e00ff */
[----:B------:R-:W-:Y:S01]  /*4190*/  @!UPT UIADD3 URZ, UPT, UPT, URZ, URZ, URZ ;  /* 0x000000fffffff290 */ /* 0x000fe2000fffe0ff */
[----:B------:R1:W-:Y:S01]  /*41a0*/  @!UP1 UTMALDG.3D [UR16], [UR14], desc[UR10] ;  /* 0x00000a100e0095b4 */ /* 0x0003e20008011000 */
[----:B------:R1:W-:Y:S02]  /*41b0*/  @!P4 SYNCS.ARRIVE.TRANS64.RED.A0TR RZ, [UR7+0x40], R20 ;  /* 0x00004014ffffc9a7 */ /* 0x0003e40008300407 */
[----:B-1----:R-:W-:Y:S01]  /*41c0*/  @!P1 ISETP.NE.AND P2, PT, R3, 0x1, PT ;  /* 0x000000010300980c */ /* 0x002fe20003f45270 */
[C---:B---3--:R-:W-:Y:S01]  /*41d0*/  @!P1 IMAD.HI.U32 R14, R13.reuse, R14, RZ ;  /* 0x0000000e0d0e9227 */ /* 0x048fe200078e00ff */
[----:B-----5:R-:W-:Y:S03]  /*41e0*/  @!P1 ISETP.NE.AND P0, PT, R10, 0x1, PT ;  /* 0x000000010a00980c */ /* 0x020fe60003f05270 */
[C---:B------:R-:W-:Y:S01]  /*41f0*/  @!P1 IMAD.HI.U32 R11, R8.reuse, R11, RZ ;  /* 0x0000000b080b9227 */ /* 0x040fe200078e00ff */
[----:B------:R-:W-:Y:S04]  /*4200*/  @!P1 SHF.R.U32.HI R14, RZ, R15, R14 ;  /* 0x0000000fff0e9219 */ /* 0x000fe8000001160e */
[----:B--2---:R-:W-:Y:S01]  /*4210*/  @!P1 SHF.R.U32.HI R9, RZ, R0, R11 ;  /* 0x00000000ff099219 */ /* 0x004fe2000001160b */
[----:B------:R-:W-:Y:S01]  /*4220*/  SYNCS.ARRIVE.TRANS64.RED.A1T0 RZ, [UR8], RZ ;  /* 0x000000ffffff79a7 */ /* 0x000fe20008100408 */
[----:B------:R-:W-:Y:S02]  /*4230*/  @!P1 SEL R14, R13, R14, !P2 ;  /* 0x0000000e0d0e9207 */ /* 0x000fe40005000000 */
[----:B------:R-:W-:Y:S01]  /*4240*/  @!P1 SEL R9, R8, R9, !P0 ;  /* 0x0000000908099207 */ /* 0x000fe20004000000 */
[----:B------:R-:W1:Y:S04]  /*4250*/  SYNCS.PHASECHK.TRANS64.TRYWAIT P5, [UR7+0x58], R12 ;  /* 0x0000580cff0075a7 */ /* 0x000e6800080a1107 */
[----:B------:R-:W-:Y:S02]  /*4260*/  @!P1 IMAD.IADD R0, R9, 0x1, -R14 ;  /* 0x0000000109009824 */ /* 0x000fe400078e0a0e */
[----:B------:R-:W-:Y:S02]  /*4270*/  @!P1 IMAD.IADD R9, R14, 0x1, -R9 ;  /* 0x000000010e099824 */ /* 0x000fe400078e0a09 */
[----:B------:R-:W-:Y:S02]  /*4280*/  @!P1 IMAD R13, R0, R3, R13 ;  /* 0x00000003000d9224 */ /* 0x000fe400078e020d */
[----:B------:R-:W-:Y:S01]  /*4290*/  @!P1 IMAD R8, R9, R10, R8 ;  /* 0x0000000a09089224 */ /* 0x000fe200078e0208 */
[----:B-1----:R-:W-:Y:S06]  /*42a0*/  @!P5 BRA `(.L_x_75) ;  /* 0x000000440078d947 */ /* 0x002fec0003800000 */
.L_x_138:
[----:B-1----:R-:W-:Y:S01]  /*42b0*/  @!P4 IADD3 R3, P0, PT, R32, 0x580, RZ ;  /* 0x000005802003c810 */ /* 0x002fe20007f1e0ff */
[----:B------:R-:W-:Y:S01]  /*42c0*/  VOTEU.ALL UP1, P4 ;  /* 0x0000000000ff7886 */ /* 0x000fe20002020000 */
[----:B------:R-:W-:Y:S01]  /*42d0*/  UMOV UR20, 0x0 ;  /* 0x0000000000147882 */ /* 0x000fe20000000000 */
[----:B------:R-:W-:Y:S01]  /*42e0*/  UMOV UR21, 0x10000000 ;  /* 0x1000000000157882 */ /* 0x000fe20000000000 */
[----:B------:R-:W-:Y:S01]  /*42f0*/  @!P4 R2UR UR9, R3 ;  /* 0x000000000309c2ca */ /* 0x000fe200000e0000 */
[----:B------:R-:W-:Y:S01]  /*4300*/  @!P4 IMAD.X R0, RZ, RZ, R33, P0 ;  /* 0x000000ffff00c224 */ /* 0x000fe200000e0621 */
[----:B------:R-:W-:Y:S01]  /*4310*/  @!UP1 UIADD3 UR10, UPT, UPT, UR18, 0x40, URZ ;  /* 0x00000040120a9890 */ /* 0x000fe2000fffe0ff */
[----:B------:R-:W-:Y:S01]  /*4320*/  ISETP.NE.AND P0, PT, R30, 0x2, PT ;  /* 0x000000021e00780c */ /* 0x000fe20003f05270 */
[----:B------:R-:W-:Y:S01]  /*4330*/  UMOV UR11, UR19 ;  /* 0x00000013000b7c82 */ /* 0x000fe20008000000 */
[----:B------:R-:W-:Y:S01]  /*4340*/  UMOV UR12, UR36 ;  /* 0x00000024000c7c82 */ /* 0x000fe20008000000 */
[----:B------:R-:W-:Y:S01]  /*4350*/  @!P4 R2UR UR8, R0 ;  /* 0x000000000008c2ca */ /* 0x000fe200000e0000 */
[----:B------:R-:W-:Y:S01]  /*4360*/  IMAD.IADD R20, R8, 0x1, R147 ;  /* 0x0000000108147824 */ /* 0x000fe200078e0293 */
[----:B------:R-:W-:Y:S01]  /*4370*/  @P3 R2UR UR36, R28 ;  /* 0x000000001c2432ca */ /* 0x000fe200000e0000 */
[----:B------:R-:W-:Y:S01]  /*4380*/  IMAD.IADD R21, R13, 0x1, R170 ;  /* 0x000000010d157824 */ /* 0x000fe200078e02aa */
[----:B------:R-:W-:Y:S02]  /*4390*/  SEL R0, RZ, 0x1, P0 ;  /* 0x00000001ff007807 */ /* 0x000fe40000000000 */
[----:B------:R-:W-:Y:S01]  /*43a0*/  LOP3.LUT R31, R31, 0x1, RZ, 0x3c, !PT ;  /* 0x000000011f1f7812 */ /* 0x000fe200078e3cff */
[----:B------:R-:W-:Y:S01]  /*43b0*/  IMAD.U32 R10, RZ, RZ, UR9 ;  /* 0x00000009ff0a7e24 */ /* 0x000fe2000f8e00ff */
[----:B------:R-:W-:Y:S01]  /*43c0*/  @!UP1 UIADD3 UR9, UPT, UPT, UR7, 0x48, URZ ;  /* 0x0000004807099890 */ /* 0x000fe2000fffe0ff */
[----:B------:R-:W-:Y:S02]  /*43d0*/  LOP3.LUT R29, R29, R0, RZ, 0x3c, !PT ;  /* 0x000000001d1d7212 */ /* 0x000fe400078e3cff */
[----:B------:R-:W-:Y:S02]  /*43e0*/  SEL R30, R30, RZ, P0 ;  /* 0x000000ff1e1e7207 */ /* 0x000fe40000000000 */
[----:B------:R-:W-:Y:S01]  /*43f0*/  IMAD.U32 R11, RZ, RZ, UR8 ;  /* 0x00000008ff0b7e24 */ /* 0x000fe2000f8e00ff */
[----:B------:R-:W-:Y:S01]  /*4400*/  @!P4 R2UR UR14, R10 ;  /* 0x000000000a0ec2ca */ /* 0x000fe200000e0000 */
[----:B------:R-:W-:Y:S01]  /*4410*/  @!UP1 UIADD3 UR8, UPT, UPT, UR7, 0x2200, URZ ;  /* 0x0000220007089890 */ /* 0x000fe2000fffe0ff */
[----:B------:R-:W-:Y:S02]  /*4420*/  VOTEU.ALL UP1, P4 ;  /* 0x0000000000ff7886 */ /* 0x000fe40002020000 */
[----:B------:R-:W-:Y:S11]  /*4430*/  @!P4 R2UR UR15, R11 ;  /* 0x000000000b0fc2ca */ /* 0x000ff600000e0000 */
[----:B------:R-:W-:Y:S02]  /*4440*/  @!UPT UIADD3 URZ, UPT, UPT, URZ, URZ, URZ ;  /* 0x000000fffffff290 */ /* 0x000fe4000fffe0ff */
[----:B------:R2:W-:Y:S01]  /*4450*/  @!UP1 UTMALDG.3D [UR8], [UR14], desc[UR20] ;  /* 0x000014080e0095b4 */ /* 0x0005e20008011000 */
[----:B------:R2:W-:Y:S01]  /*4460*/  @!P4 SYNCS.ARRIVE.TRANS64.RED.A0TR RZ, [UR7+0x48], R23 ;  /* 0x00004817ffffc9a7 */ /* 0x0005e20008300407 */
[----:B------:R-:W-:Y:S01]  /*4470*/  UPLOP3.LUT UP1, UPT, UPT, UPT, UPT, 0x80, 0x8 ;  /* 0x000000000008789c */ /* 0x000fe20003f2f070 */
[----:B------:R-:W-:Y:S01]  /*4480*/  SYNCS.ARRIVE.TRANS64.RED.A1T0 RZ, [UR13], RZ ;  /* 0x000000ffffff79a7 */ /* 0x000fe2000810040d */
[----:B------:R-:W-:Y:S09]  /*4490*/  @P3 BRA `(.L_x_76) ;  /* 0xfffffff400503947 */ /* 0x000ff2000383ffff */
[----:B------:R-:W-:-:S04]  /*44a0*/  SHF.L.U32 R3, R31, 0x1f, RZ ;  /* 0x0000001f1f037819 */ /* 0x000fc800000006ff */
[----:B------:R-:W1:Y:S02]  /*44b0*/  SYNCS.PHASECHK.TRANS64.TRYWAIT P0, [UR7+0x50], R3 ;  /* 0x00005003ff0075a7 */ /* 0x000e640008001107 */
[----:B-1----:R-:W-:Y:S05]  /*44c0*/  @!P0 BRA `(.L_x_77) ;  /* 0x0000004400088947 */ /* 0x002fea0003800000 */
.L_x_140:
[----:B-1----:R-:W-:-:S07]  /*44d0*/  MOV R0, UR7 ;  /* 0x0000000700007c02 */ /* 0x002fce0008000f00 */
.L_x_78:
[----:B-1----:R-:W-:-:S04]  /*44e0*/  SHF.L.U32 R3, R31, 0x1f, RZ ;  /* 0x0000001f1f037819 */ /* 0x002fc800000006ff */
[----:B------:R1:W3:Y:S03]  /*44f0*/  SYNCS.PHASECHK.TRANS64.TRYWAIT P0, [R0+URZ+0x58], R3 ;  /* 0x00005803000075a7 */ /* 0x0002e600080011ff */
[----:B---3--:R-:W-:Y:S05]  /*4500*/  @!P0 NANOSLEEP.SYNCS 0x989680 ;  /* 0x009896800000895d */ /* 0x008fea0003900000 */
[----:B------:R-:W3:Y:S02]  /*4510*/  @!P0 SYNCS.PHASECHK.TRANS64 P0, [R0+URZ+0x58], R3 ;  /* 0x00005803000085a7 */ /* 0x000ee400080010ff */
[----:B--23--:R-:W-:Y:S05]  /*4520*/  @P0 EXIT ;  /* 0x000000000000094d */ /* 0x00cfea0003800000 */
[----:B------:R-:W-:Y:S05]  /*4530*/  BRA `(.L_x_78) ;  /* 0xfffffffc00e87947 */ /* 0x000fea000383ffff */
.L_x_67:
[----:B------:R-:W-:-:S06]  /*4540*/  UISETP.GE.AND UP1, UPT, UR8, 0x4, UPT ;  /* 0x000000040800788c */ /* 0x000fcc000bf26270 */
[----:B------:R-:W-:-:S13]  /*4550*/  PLOP3.LUT P0, PT, PT, PT, UP1, 0x80, 0x8 ;  /* 0x000000000008781c */ /* 0x000fda0003f0f018 */
[----:B------:R-:W-:Y:S05]  /*4560*/  @!P0 EXIT ;  /* 0x000000000000894d */ /* 0x000fea0003800000 */
[----:B------:R-:W-:Y:S01]  /*4570*/  BAR.SYNC.DEFER_BLOCKING 0x6, 0xa0 ;  /* 0x0182800000007b1d */ /* 0x000fe20000010000 */
[C---:B------:R-:W-:Y:S01]  /*4580*/  IMAD.SHL.U32 R3, R189.reuse, 0x40, RZ ;  /* 0x00000040bd037824 */ /* 0x040fe200078e00ff */
[C---:B------:R-:W-:Y:S01]  /*4590*/  LOP3.LUT R193, R189.reuse, 0x60, RZ, 0xc0, !PT ;  /* 0x00000060bdc17812 */ /* 0x040fe200078ec0ff */
[C---:B------:R-:W-:Y:S01]  /*45a0*/  IMAD.SHL.U32 R172, R189.reuse, 0x8, RZ ;  /* 0x00000008bdac7824 */ /* 0x040fe200078e00ff */
[C---:B------:R-:W-:Y:S01]  /*45b0*/  LOP3.LUT R191, R189.reuse, 0x2, RZ, 0xc0, !PT ;  /* 0x00000002bdbf7812 */ /* 0x040fe200078ec0ff */
[----:B------:R-:W-:Y:S01]  /*45c0*/  IMAD.U32 R79, R189, 0x10000, RZ ;  /* 0x00010000bd4f7824 */ /* 0x000fe200078e00ff */
[----:B------:R-:W-:Y:S02]  /*45d0*/  UMOV UR49, 0x400 ;  /* 0x0000040000317882 */ /* 0x000fe40000000000 */
[----:B------:R-:W1:Y:S01]  /*45e0*/  LDC R177, c[0x0][0x370] ;  /* 0x0000dc00ffb17b82 */ /* 0x000e620000000800 */
[----:B------:R-:W-:Y:S01]  /*45f0*/  ULEA UR49, UR37, UR49, 0x18 ;  /* 0x0000003125317291 */ /* 0x000fe2000f8ec0ff */
[----:B------:R-:W-:Y:S01]  /*4600*/  LOP3.LUT R5, R3, 0x180, RZ, 0xc0, !PT ;  /* 0x0000018003057812 */ /* 0x000fe200078ec0ff */
[----:B------:R-:W-:Y:S01]  /*4610*/  HFMA2 R195, -RZ, RZ, 0, 0 ;  /* 0x00000000ffc37431 */ /* 0x000fe200000001ff */
[----:B------:R-:W-:Y:S01]  /*4620*/  LOP3.LUT R79, R79, 0x600000, RZ, 0xc0, !PT ;  /* 0x006000004f4f7812 */ /* 0x000fe200078ec0ff */
[----:B------:R-:W-:Y:S01]  /*4630*/  UIADD3 UR4, UPT, UPT, UR49, 0x4200, URZ ;  /* 0x0000420031047890 */ /* 0x000fe2000fffe0ff */
[----:B------:R-:W-:Y:S01]  /*4640*/  LOP3.LUT R172, R5, 0x30, R172, 0xf8, !PT ;  /* 0x0000003005ac7812 */ /* 0x000fe200078ef8ac */
[----:B------:R-:W-:Y:S01]  /*4650*/  IMAD.MOV.U32 R76, RZ, RZ, RZ ;  /* 0x000000ffff4c7224 */ /* 0x000fe200078e00ff */
[----:B------:R-:W2:Y:S01]  /*4660*/  LDC R74, c[0x0][0xb0c] ;  /* 0x0002c300ff4a7b82 */ /* 0x000ea20000000800 */
[----:B------:R-:W-:-:S02]  /*4670*/  LOP3.LUT R189, R189, 0x4, RZ, 0xc0, !PT ;  /* 0x00000004bdbd7812 */ /* 0x000fc400078ec0ff */
[----:B------:R-:W-:Y:S02]  /*4680*/  CS2R R182, SRZ ;  /* 0x0000000000b67805 */ /* 0x000fe4000001ff00 */
[----:B------:R-:W-:Y:S02]  /*4690*/  LOP3.LUT R172, R172, 0x1e40, R3, 0xf8, !PT ;  /* 0x00001e40acac7812 */ /* 0x000fe400078ef803 */
[----:B------:R-:W-:Y:S02]  /*46a0*/  CS2R R180, SRZ ;  /* 0x0000000000b47805 */ /* 0x000fe4000001ff00 */
[----:B------:R-:W-:Y:S01]  /*46b0*/  IADD3 R188, PT, PT, -R189, 0x2, RZ ;  /* 0x00000002bdbc7810 */ /* 0x000fe20007ffe1ff */
[----:B------:R-:W-:Y:S01]  /*46c0*/  IMAD.MOV R176, RZ, RZ, -R191 ;  /* 0x000000ffffb07224 */ /* 0x000fe200078e0abf */
[----:B------:R-:W-:Y:S01]  /*46d0*/  MOV R192, UR4 ;  /* 0x0000000400c07c02 */ /* 0x000fe20008000f00 */
[----:B------:R-:W4:Y:S01]  /*46e0*/  LDC R174, c[0x0][0xb20] ;  /* 0x0002c800ffae7b82 */ /* 0x000f220000000800 */
[----:B------:R-:W3:Y:S01]  /*46f0*/  LDS R0, [UR49+0x120] ;  /* 0x00012031ff007984 */ /* 0x000ee20008000800 */
[----:B------:R-:W-:Y:S01]  /*4700*/  VIADD R190, R172, UR49 ;  /* 0x00000031acbe7c36 */ /* 0x000fe20008000000 */
[----:B------:R-:W1:Y:S01]  /*4710*/  LDCU.64 UR52, c[0x0][0x348] ;  /* 0x00006900ff3477ac */ /* 0x000e620008000a00 */
[----:B------:R-:W-:-:S02]  /*4720*/  IMAD.MOV R175, RZ, RZ, -R189 ;  /* 0x000000ffffaf7224 */ /* 0x000fc400078e0abd */
[----:B------:R-:W-:Y:S01]  /*4730*/  VIADD R190, R190, 0x200 ;  /* 0x00000200bebe7836 */ /* 0x000fe20000000000 */
[----:B------:R-:W1:Y:S01]  /*4740*/  LDCU.64 UR38, c[0x0][0x888] ;  /* 0x00011100ff2677ac */ /* 0x000e620008000a00 */
[----:B------:R-:W1:Y:S01]  /*4750*/  LDC R73, c[0x0][0xb30] ;  /* 0x0002cc00ff497b82 */ /* 0x000e620000000800 */
[----:B------:R-:W1:Y:S01]  /*4760*/  LDCU.64 UR44, c[0x0][0x890] ;  /* 0x00011200ff2c77ac */ /* 0x000e620008000a00 */
[----:B------:R-:W-:-:S06]  /*4770*/  UIADD3 UR48, UPT, UPT, UR49, 0x200, URZ ;  /* 0x0000020031307890 */ /* 0x000fcc000fffe0ff */
[----:B------:R-:W1:Y:S08]  /*4780*/  LDC.64 R168, c[0x0][0xb10] ;  /* 0x0002c400ffa87b82 */ /* 0x000e700000000a00 */
[----:B------:R-:W1:Y:S08]  /*4790*/  LDC.64 R70, c[0x0][0xb18] ;  /* 0x0002c600ff467b82 */ /* 0x000e700000000a00 */
[----:B------:R-:W1:Y:S08]  /*47a0*/  LDC.64 R68, c[0x0][0xb28] ;  /* 0x0002ca00ff447b82 */ /* 0x000e700000000a00 */
[----:B------:R-:W1:Y:S01]  /*47b0*/  LDC.64 R166, c[0x0][0x8b0] ;  /* 0x00022c00ffa67b82 */ /* 0x000e620000000a00 */
[----:B---3--:R-:W-:-:S07]  /*47c0*/  IMAD.IADD R79, R0, 0x1, R79 ;  /* 0x00000001004f7824 */ /* 0x008fce00078e024f */
[----:B------:R-:W3:Y:S08]  /*47d0*/  LDC.64 R164, c[0x0][0x8a8] ;  /* 0x00022a00ffa47b82 */ /* 0x000ef00000000a00 */
[----:B--2-4-:R-:W1:Y:S02]  /*47e0*/  LDC R178, c[0x0][0x374] ;  /* 0x0000dd00ffb27b82 */ /* 0x014e640000000800 */
.L_x_105:
[C---:B------:R-:W-:Y:S02]  /*47f0*/  LEA R0, R195.reuse, UR49, 0x3 ;  /* 0x00000031c3007c11 */ /* 0x040fe4000f8e18ff */
[----:B------:R-:W-:Y:S02]  /*4800*/  SHF.L.U32 R3, R182, 0x1f, RZ ;  /* 0x0000001fb6037819 */ /* 0x000fe400000006ff */
[----:B------:R-:W-:Y:S02]  /*4810*/  LEA R16, R195, UR49, 0x4 ;  /* 0x00000031c3107c11 */ /* 0x000fe4000f8e20ff */
[----:B------:R-:W2:Y:S02]  /*4820*/  SYNCS.PHASECHK.TRANS64.TRYWAIT P0, [R0+URZ+0x70], R3 ;  /* 0x00007003000075a7 */ /* 0x000ea400080011ff */
[----:B-12---:R-:W-:Y:S05]  /*4830*/  @!P0 BRA `(.L_x_79) ;  /* 0x0000004000448947 */ /* 0x006fea0003800000 */
.L_x_141:
[----:B------:R-:W4:Y:S01]  /*4840*/  LDC.64 R12, c[0x0][0xb10] ;  /* 0x0002c400ff0c7b82 */ /* 0x000f220000000a00 */
[----:B------:R-:W3:Y:S01]  /*4850*/  LDS.128 R16, [R16+0x100] ;  /* 0x0001000010107984 */ /* 0x000ee20000000c00 */
[----:B-1----:R-:W-:Y:S01]  /*4860*/  ISETP.NE.AND P1, PT, R73, 0x1, PT ;  /* 0x000000014900780c */ /* 0x002fe20003f25270 */
[----:B--2---:R-:W-:Y:S01]  /*4870*/  VIADD R0, R0, 0x80 ;  /* 0x0000008000007836 */ /* 0x004fe20000000000 */
[----:B------:R-:W-:Y:S04]  /*4880*/  ISETP.GE.AND P0, PT, R72, 0x1, PT ;  /* 0x000000014800780c */ /* 0x000fe80003f06270 */
[----:B------:R-:W1:Y:S01]  /*4890*/  LDC.64 R10, c[0x0][0xb18] ;  /* 0x0002c600ff0a7b82 */ /* 0x000e620000000a00 */
[----:B------:R-:W-:Y:S01]  /*48a0*/  PRMT R0, RZ, 0x654, R0 ;  /* 0x00000654ff007816 */ /* 0x000fe20000000000 */
[----:B------:R-:W-:Y:S01]  /*48b0*/  @!PT LDS RZ, [RZ] ;  /* 0x00000000fffff984 */ /* 0x000fe20000000800 */
[----:B------:R-:W-:Y:S01]  /*48c0*/  @!PT LDS RZ, [RZ] ;  /* 0x00000000fffff984 */ /* 0x000fe20000000800 */
[----:B------:R-:W-:Y:S01]  /*48d0*/  @!PT LDS RZ, [RZ] ;  /* 0x00000000fffff984 */ /* 0x000fe20000000800 */
[----:B------:R-:W-:Y:S01]  /*48e0*/  @!PT LDS RZ, [RZ] ;  /* 0x00000000fffff984 */ /* 0x000fe20000000800 */
[----:B------:R2:W-:Y:S06]  /*48f0*/  MEMBAR.ALL.CTA ;  /* 0x0000000000007992 */ /* 0x0005ec0000008000 */
[----:B--2---:R-:W2:Y:S01]  /*4900*/  FENCE.VIEW.ASYNC.S ;  /* 0x00000000000073c6 */ /* 0x004ea20000000000 */
[----:B------:R-:W1:Y:S08]  /*4910*/  @!P1 LDC R14, c[0x0][0xb20] ;  /* 0x0002c800ff0e9b82 */ /* 0x000e700000000800 */
[----:B------:R-:W1:Y:S01]  /*4920*/  @!P1 LDC R9, c[0x0][0xb0c] ;  /* 0x0002c300ff099b82 */ /* 0x000e620000000800 */
[----:B--2---:R2:W-:Y:S01]  /*4930*/  SYNCS.ARRIVE.TRANS64.RED.A1T0 RZ, [R0+URZ], RZ ;  /* 0x000000ff00ff79a7 */ /* 0x0045e200081004ff */
[----:B---3--:R-:W-:Y:S04]  /*4940*/  LOP3.LUT P4, RZ, R18, 0x1, RZ, 0xc0, !PT ;  /* 0x0000000112ff7812 */ /* 0x008fe8000788c0ff */
[----:B------:R-:W-:Y:S09]  /*4950*/  P2R R194, PR, RZ, 0x10 ;  /* 0x00000010ffc27803 */ /* 0x000ff20000000000 */
[----:B------:R-:W-:Y:S02]  /*4960*/  @P4 MOV R77, R16 ;  /* 0x00000010004d4202 */ /* 0x000fe40000000f00 */
[----:B------:R-:W-:Y:S01]  /*4970*/  @P4 LOP3.LUT R75, R17, 0xffff, RZ, 0xc0, !PT ;  /* 0x0000ffff114b4812 */ /* 0x000fe200078ec0ff */
[----:B--2-4-:R-:W-:Y:S06]  /*4980*/  @!P0 BRA `(.L_x_80) ;  /* 0x0000000000a48947 */ /* 0x014fec0003800000 */
[----:B------:R-:W-:Y:S01]  /*4990*/  IMAD.HI.U32 R23, R178, R71, RZ ;  /* 0x00000047b2177227 */ /* 0x000fe200078e00ff */
[----:B------:R-:W-:Y:S02]  /*49a0*/  ISETP.NE.AND P0, PT, R70, 0x1, PT ;  /* 0x000000014600780c */ /* 0x000fe40003f05270 */
[----:B------:R-:W-:Y:S01]  /*49b0*/  ISETP.NE.AND P2, PT, R72, 0x1, PT ;  /* 0x000000014800780c */ /* 0x000fe20003f45270 */
[----:B------:R-:W-:Y:S01]  /*49c0*/  IMAD.HI.U32 R22, R177, R168, RZ ;  /* 0x000000a8b1167227 */ /* 0x000fe200078e00ff */
[----:B------:R-:W-:Y:S02]  /*49d0*/  SHF.R.U32.HI R23, RZ, R174, R23 ;  /* 0x000000aeff177219 */ /* 0x000fe40000011617 */
[----:B------:R-:W-:Y:S01]  /*49e0*/  ISETP.NE.AND P3, PT, R74, 0x1, PT ;  /* 0x000000014a00780c */ /* 0x000fe20003f65270 */
[----:B------:R-:W-:Y:S01]  /*49f0*/  IMAD.HI.U32 R26, R77, R168, RZ ;  /* 0x000000a84d1a7227 */ /* 0x000fe200078e00ff */
[----:B------:R-:W-:Y:S02]  /*4a00*/  SHF.R.U32.HI R22, RZ, R169, R22 ;  /* 0x000000a9ff167219 */ /* 0x000fe40000011616 */
[----:B------:R-:W-:Y:S01]  /*4a10*/  SEL R3, R178, R23, !P0 ;  /* 0x00000017b2037207 */ /* 0x000fe20004000000 */
[----:B------:R-:W-:Y:S01]  /*4a20*/  IMAD.HI.U32 R23, R75, R71, RZ ;  /* 0x000000474b177227 */ /* 0x000fe200078e00ff */
[----:B------:R-:W-:Y:S02]  /*4a30*/  SEL R7, R177, R22, !P3 ;  /* 0x00000016b1077207 */ /* 0x000fe40005800000 */
[----:B------:R-:W-:Y:S01]  /*4a40*/  SHF.R.U32.HI R26, RZ, R169, R26 ;  /* 0x000000a9ff1a7219 */ /* 0x000fe2000001161a */
[-C--:B------:R-:W-:Y:S04]  /*4a50*/  IMAD.HI.U32 R22, R3, R68.reuse, RZ ;  /* 0x0000004403167227 */ /* 0x080fe800078e00ff */
[----:B------:R-:W-:Y:S01]  /*4a60*/  IMAD.HI.U32 R24, R7, R68, RZ ;  /* 0x0000004407187227 */ /* 0x000fe200078e00ff */
[-C--:B------:R-:W-:Y:S02]  /*4a70*/  @P2 SHF.R.U32.HI R3, RZ, R69.reuse, R22 ;  /* 0x00000045ff032219 */ /* 0x080fe40000011616 */
[----:B------:R-:W-:Y:S02]  /*4a80*/  SHF.R.U32.HI R22, RZ, R174, R23 ;  /* 0x000000aeff167219 */ /* 0x000fe40000011617 */
[----:B------:R-:W-:Y:S01]  /*4a90*/  @P2 SHF.R.U32.HI R7, RZ, R69, R24 ;  /* 0x00000045ff072219 */ /* 0x000fe20000011618 */
[C---:B------:R-:W-:Y:S01]  /*4aa0*/  IMAD R2, R72.reuse, R3, RZ ;  /* 0x0000000348027224 */ /* 0x040fe200078e02ff */
[----:B------:R-:W-:Y:S02]  /*4ab0*/  SEL R5, R75, R22, !P0 ;  /* 0x000000164b057207 */ /* 0x000fe40004000000 */
[----:B------:R-:W-:Y:S01]  /*4ac0*/  SEL R3, R77, R26, !P3 ;  /* 0x0000001a4d037207 */ /* 0x000fe20005800000 */
[----:B------:R-:W-:Y:S01]  /*4ad0*/  IMAD R4, R72, R7, RZ ;  /* 0x0000000748047224 */ /* 0x000fe200078e02ff */
[C---:B------:R-:W-:Y:S01]  /*4ae0*/  ISETP.GE.AND P0, PT, R5.reuse, R2, PT ;  /* 0x000000020500720c */ /* 0x040fe20003f06270 */
[----:B------:R-:W-:Y:S03]  /*4af0*/  IMAD.HI.U32 R6, R5, R68, RZ ;  /* 0x0000004405067227 */ /* 0x000fe600078e00ff */
[----:B------:R-:W-:Y:S01]  /*4b00*/  ISETP.GE.OR P0, PT, R3, R4, P0 ;  /* 0x000000040300720c */ /* 0x000fe20000706670 */
[----:B------:R-:W-:Y:S01]  /*4b10*/  IMAD.MOV R4, RZ, RZ, -R3 ;  /* 0x000000ffff047224 */ /* 0x000fe200078e0a03 */
[-C--:B------:R-:W-:Y:S03]  /*4b20*/  SHF.R.U32.HI R6, RZ, R69.reuse, R6 ;  /* 0x00000045ff067219 */ /* 0x080fe60000011606 */
[----:B------:R-:W-:Y:S01]  /*4b30*/  IMAD R77, R74, R4, R77 ;  /* 0x000000044a4d7224 */ /* 0x000fe200078e024d */
[----:B------:R-:W-:Y:S05]  /*4b40*/  SEL R15, R5, R6, !P2 ;  /* 0x00000006050f7207 */ /* 0x000fea0005000000 */
[----:B------:R-:W-:Y:S02]  /*4b50*/  IMAD.MOV R6, RZ, RZ, -R15 ;  /* 0x000000ffff067224 */ /* 0x000fe400078e0a0f */
[C---:B------:R-:W-:Y:S04]  /*4b60*/  @!P0 IMAD.HI.U32 R2, R3.reuse, R68, RZ ;  /* 0x0000004403028227 */ /* 0x040fe800078e00ff */
[----:B------:R-:W-:Y:S01]  /*4b70*/  IMAD R6, R72, R6, R5 ;  /* 0x0000000648067224 */ /* 0x000fe200078e0205 */
[----:B------:R-:W-:Y:S04]  /*4b80*/  @!P0 SHF.R.U32.HI R2, RZ, R69, R2 ;  /* 0x00000045ff028219 */ /* 0x000fe80000011602 */
[----:B------:R-:W-:Y:S02]  /*4b90*/  @!P0 SEL R0, R3, R2, !P2 ;  /* 0x0000000203008207 */ /* 0x000fe40005000000 */
[----:B------:R-:W-:Y:S02]  /*4ba0*/  IADD3 R2, PT, PT, -R5, RZ, RZ ;  /* 0x000000ff05027210 */ /* 0x000fe40007ffe1ff */
[----:B------:R-:W-:Y:S01]  /*4bb0*/  @!P0 IADD3 R8, PT, PT, R15, -R0, RZ ;  /* 0x800000000f088210 */ /* 0x000fe20007ffe0ff */
[----:B------:R-:W-:Y:S02]  /*4bc0*/  @!P0 IMAD R0, R7, R6, R0 ;  /* 0x0000000607008224 */ /* 0x000fe400078e0200 */
[----:B------:R-:W-:Y:S02]  /*4bd0*/  IMAD R75, R70, R2, R75 ;  /* 0x00000002464b7224 */ /* 0x000fe400078e024b */
[----:B------:R-:W-:Y:S02]  /*4be0*/  @!P0 IMAD R5, R8, R72, R3 ;  /* 0x0000004808058224 */ /* 0x000fe400078e0203 */
[----:B------:R-:W-:Y:S04]  /*4bf0*/  @!P0 IMAD.MOV.U32 R3, RZ, RZ, R0 ;  /* 0x000000ffff038224 */ /* 0x000fe800078e0000 */
[----:B------:R-:W-:Y:S02]  /*4c00*/  IMAD R77, R3, R74, R77 ;  /* 0x0000004a034d7224 */ /* 0x000fe400078e024d */
[----:B------:R-:W-:Y:S07]  /*4c10*/  IMAD R75, R5, R70, R75 ;  /* 0x00000046054b7224 */ /* 0x000fee00078e024b */
.L_x_80:
[----:B-1----:R-:W-:Y:S01]  /*4c20*/  @!P1 ISETP.NE.AND P0, PT, R10, 0x1, PT ;  /* 0x000000010a00980c */ /* 0x002fe20003f05270 */
[----:B------:R-:W-:Y:S01]  /*4c30*/  @!P1 IMAD.HI.U32 R0, R77, R12, RZ ;  /* 0x0000000c4d009227 */ /* 0x000fe200078e00ff */
[----:B------:R-:W-:Y:S01]  /*4c40*/  @!P1 ISETP.NE.AND P2, PT, R9, 0x1, PT ;  /* 0x000000010900980c */ /* 0x000fe20003f45270 */
[----:B------:R-:W-:Y:S01]  /*4c50*/  ULOP3.LUT UP0, URZ, UR48, 0x1b0, URZ, 0xc0, !UPT ;  /* 0x000001b030ff7892 */ /* 0x000fe2000f80c0ff */
[----:B------:R-:W-:Y:S01]  /*4c60*/  R2UR UR42, R21 ;  /* 0x00000000152a72ca */ /* 0x000fe200000e0000 */
[----:B------:R-:W-:Y:S01]  /*4c70*/  @!P1 IMAD.HI.U32 R3, R75, R11, RZ ;  /* 0x0000000b4b039227 */ /* 0x000fe200078e00ff */
[----:B------:R-:W-:Y:S02]  /*4c80*/  @!P1 SHF.R.U32.HI R0, RZ, R13, R0 ;  /* 0x0000000dff009219 */ /* 0x000fe40000011600 */
[----:B------:R-:W-:Y:S01]  /*4c90*/  R2UR UR41, R20 ;  /* 0x00000000142972ca */ /* 0x000fe200000e0000 */
[----:B------:R-:W-:Y:S01]  /*4ca0*/  VIADD R195, R195, 0x1 ;  /* 0x00000001c3c37836 */ /* 0x000fe20000000000 */
[----:B------:R-:W-:Y:S02]  /*4cb0*/  @!P1 SHF.R.U32.HI R2, RZ, R14, R3 ;  /* 0x0000000eff029219 */ /* 0x000fe40000011603 */
[----:B------:R-:W-:Y:S02]  /*4cc0*/  @!P1 SEL R3, R77, R0, !P2 ;  /* 0x000000004d039207 */ /* 0x000fe40005000000 */
[----:B------:R-:W-:Y:S02]  /*4cd0*/  @!P1 SEL R2, R75, R2, !P0 ;  /* 0x000000024b029207 */ /* 0x000fe40004000000 */
[----:B------:R-:W-:Y:S01]  /*4ce0*/  @P4 SHF.R.U32.HI R179, RZ, 0x10, R17 ;  /* 0x00000010ffb34819 */ /* 0x000fe20000011611 */
[----:B------:R-:W-:Y:S02]  /*4cf0*/  USHF.L.U32 UR42, UR42, 0x7, URZ ;  /* 0x000000072a2a7899 */ /* 0x000fe400080006ff */
[----:B------:R-:W-:Y:S02]  /*4d00*/  @!P1 IMAD.IADD R0, R2, 0x1, -R3 ;  /* 0x0000000102009824 */ /* 0x000fe400078e0a03 */
[----:B------:R-:W-:Y:S01]  /*4d10*/  @!P1 IMAD.IADD R2, R3, 0x1, -R2 ;  /* 0x0000000103029824 */ /* 0x000fe200078e0a02 */
[----:B------:R-:W-:Y:S01]  /*4d20*/  USHF.L.U32 UR41, UR41, 0x7, URZ ;  /* 0x0000000729297899 */ /* 0x000fe200080006ff */
[----:B------:R-:W-:Y:S02]  /*4d30*/  @!P1 IMAD R77, R0, R9, R77 ;  /* 0x00000009004d9224 */ /* 0x000fe400078e024d */
[----:B------:R-:W-:Y:S01]  /*4d40*/  @!P1 IMAD R75, R2, R10, R75 ;  /* 0x0000000a024b9224 */ /* 0x000fe200078e024b */
[----:B------:R-:W-:Y:S08]  /*4d50*/  BRA.U !UP0, `(.L_x_81) ;  /* 0x0000000108407547 */ /* 0x000ff0000b800000 */
[----:B------:R-:W1:Y:S01]  /*4d60*/  LDCU.64 UR8, c[0x4][0x80] ;  /* 0x01001000ff0877ac */ /* 0x000e620008000a00 */
[----:B------:R-:W-:Y:S01]  /*4d70*/  MOV R3, 0x0 ;  /* 0x0000000000037802 */ /* 0x000fe20000000f00 */
[----:B------:R-:W-:Y:S02]  /*4d80*/  HFMA2 R12, -RZ, RZ, 0, 5.9604644775390625e-08 ;  /* 0x00000001ff0c7431 */ /* 0x000fe400000001ff */
[----:B------:R-:W-:Y:S02]  /*4d90*/  IMAD.MOV.U32 R8, RZ, RZ, 0x70 ;  /* 0x00000070ff087424 */ /* 0x000fe400078e00ff */
[----:B------:R-:W-:Y:S01]  /*4da0*/  IMAD.MOV.U32 R13, RZ, RZ, RZ ;  /* 0x000000ffff0d7224 */ /* 0x000fe200078e00ff */
[----:B------:R-:W2:Y:S01]  /*4db0*/  LDCU.64 UR6, c[0x4][0x88] ;  /* 0x01001100ff0677ac */ /* 0x000ea20008000a00 */
[----:B------:R-:W3:Y:S01]  /*4dc0*/  LDC.64 R2, c[0x4][R3] ;  /* 0x0100000003027b82 */ /* 0x000ee20000000a00 */
[----:B------:R-:W4:Y:S01]  /*4dd0*/  LDCU.64 UR4, c[0x4][0x8] ;  /* 0x01000100ff0477ac */ /* 0x000f220008000a00 */
[----:B-1----:R-:W-:Y:S01]  /*4de0*/  MOV R5, UR9 ;  /* 0x0000000900057c02 */ /* 0x002fe20008000f00 */
[----:B------:R-:W-:Y:S01]  /*4df0*/  IMAD.U32 R4, RZ, RZ, UR8 ;  /* 0x00000008ff047e24 */ /* 0x000fe2000f8e00ff */
[----:B--2---:R-:W-:Y:S01]  /*4e00*/  MOV R7, UR7 ;  /* 0x0000000700077c02 */ /* 0x004fe20008000f00 */
[----:B------:R-:W-:Y:S01]  /*4e10*/  IMAD.U32 R6, RZ, RZ, UR6 ;  /* 0x00000006ff067e24 */ /* 0x000fe2000f8e00ff */
[----:B----4-:R-:W-:Y:S01]  /*4e20*/  MOV R11, UR5 ;  /* 0x00000005000b7c02 */ /* 0x010fe20008000f00 */
[----:B------:R-:W-:Y:S02]  /*4e30*/  IMAD.U32 R10, RZ, RZ, UR4 ;  /* 0x00000004ff0a7e24 */ /* 0x000fe4000f8e00ff */
[----:B------:R-:W-:Y:S07]  /*4e40*/  LEPC R20, `(.L_x_81) ;  /* 0x000000001014794e */ /* 0x000fee0000000000 */
[----:B---3-5:R-:W-:Y:S05]  /*4e50*/  CALL.ABS.NOINC R2 ;  /* 0x0000000002007343 */ /* 0x028fea0003c00000 */
.L_x_81:
[----:B------:R-:W-:Y:S01]  /*4e60*/  LOP3.LUT P0, RZ, R192, 0x1b0, RZ, 0xc0, !PT ;  /* 0x000001b0c0ff7812 */ /* 0x000fe2000780c0ff */
[----:B------:R-:W-:Y:S11]  /*4e70*/  BSSY.RECONVERGENT B6, `(.L_x_82) ;  /* 0x0000013000067945 */ /* 0x000ff60003800200 */
[----:B------:R-:W-:Y:S01]  /*4e80*/  @!UPT UIADD3 URZ, UPT, UPT, URZ, URZ, URZ ;  /* 0x000000fffffff290 */ /* 0x000fe2000fffe0ff */
[----:B------:R-:W-:Y:S05]  /*4e90*/  @!P0 BRA `(.L_x_83) ;  /* 0x0000000000408947 */ /* 0x000fea0003800000 */
        /* <DEDUP_REMOVED lines=16> */
.L_x_83:
[----:B------:R-:W-:Y:S05]  /*4fa0*/  BSYNC.RECONVERGENT B6 ;  /* 0x0000000000067941 */ /* 0x000fea0003800200 */
.L_x_82:
[----:B------:R-:W-:Y:S01]  /*4fb0*/  ISETP.NE.U32.AND P4, PT, R166, RZ, PT ;  /* 0x000000ffa600720c */ /* 0x000fe20003f85070 */
[----:B------:R-:W-:Y:S01]  /*4fc0*/  UISETP.NE.AND UP2, UPT, UR50, URZ, UPT ;  /* 0x000000ff3200728c */ /* 0x000fe2000bf45270 */
[----:B------:R-:W-:Y:S01]  /*4fd0*/  ISETP.NE.U32.AND P2, PT, RZ, UR38, PT ;  /* 0x00000026ff007c0c */ /* 0x000fe2000bf45070 */
[----:B------:R-:W-:Y:S01]  /*4fe0*/  UISETP.NE.U32.AND UP1, UPT, UR44, URZ, UPT ;  /* 0x000000ff2c00728c */ /* 0x000fe2000bf25070 */
[----:B------:R-:W-:Y:S01]  /*4ff0*/  ISETP.NE.AND.EX P4, PT, R167, RZ, PT, P4 ;  /* 0x000000ffa700720c */ /* 0x000fe20003f85340 */
[----:B------:R-:W-:Y:S01]  /*5000*/  UPLOP3.LUT UP0, UPT, UPT, UPT, UPT, 0x40, 0x4 ;  /* 0x000000000004789c */ /* 0x000fe20003f0e870 */
[----:B------:R-:W-:Y:S01]  /*5010*/  ISETP.NE.AND.EX P2, PT, RZ, UR39, PT, P2 ;  /* 0x00000027ff007c0c */ /* 0x000fe2000bf45320 */
[----:B------:R-:W-:Y:S01]  /*5020*/  UISETP.NE.AND.EX UP1, UPT, UR45, URZ, UPT, UP1 ;  /* 0x000000ff2d00728c */ /* 0x000fe2000bf25310 */
[----:B------:R-:W-:Y:S04]  /*5030*/  PLOP3.LUT P1, PT, PT, PT, UP2, 0x80, 0x8 ;  /* 0x000000000008781c */ /* 0x000fe80003f2f028 */
[----:B------:R-:W-:Y:S06]  /*5040*/  @UP2 UPLOP3.LUT UP0, UPT, UPT, UPT, UP1, 0x80, 0x8 ;  /* 0x000000000008289c */ /* 0x000fec0003f0f010 */
[----:B------:R-:W-:Y:S01]  /*5050*/  PLOP3.LUT P0, PT, PT, PT, UP0, 0x80, 0x8 ;  /* 0x000000000008781c */ /* 0x000fe20003f0f008 */
[----:B------:R-:W-:Y:S01]  /*5060*/  @!UPT UIADD3 URZ, UPT, UPT, URZ, URZ, URZ ;  /* 0x000000fffffff290 */ /* 0x000fe2000fffe0ff */
[----:B------:R-:W-:Y:S11]  /*5070*/  BRA.U !UP1, `(.L_x_84) ;  /* 0x0000000109387547 */ /* 0x000ff6000b800000 */
[----:B------:R-:W-:Y:S01]  /*5080*/  UISETP.NE.U32.AND UP0, UPT, UR38, URZ, UPT ;  /* 0x000000ff2600728c */ /* 0x000fe2000bf05070 */
[----:B------:R-:W-:Y:S02]  /*5090*/  HFMA2 R0, -RZ, RZ, 0, 5.9604644775390625e-08 ;  /* 0x00000001ff007431 */ /* 0x000fe400000001ff */
[----:B------:R-:W-:Y:S01]  /*50a0*/  IMAD.MOV.U32 R171, RZ, RZ, 0x1 ;  /* 0x00000001ffab7424 */ /* 0x000fe200078e00ff */
[----:B------:R-:W-:Y:S06]  /*50b0*/  UISETP.NE.AND.EX UP0, UPT, UR39, URZ, UPT, UP0 ;  /* 0x000000ff2700728c */ /* 0x000fec000bf05300 */
[----:B------:R-:W-:Y:S05]  /*50c0*/  PLOP3.LUT P3, PT, PT, PT, UP0, 0x80, 0x8 ;  /* 0x000000000008781c */ /* 0x000fea0003f6f008 */
[----:B------:R-:W1:Y:S01]  /*50d0*/  @UP0 LDCU.64 UR6, c[0x0][0x888] ;  /* 0x00011100ff0607ac */ /* 0x000e620008000a00 */
[----:B------:R-:W-:Y:S07]  /*50e0*/  @UP0 UIMAD UR4, UR36, UR44, URZ ;  /* 0x0000002c240402a4 */ /* 0x000fee000f8e02ff */
[----:B------:R-:W-:Y:S01]  /*50f0*/  @!P3 PRMT R171, R0, 0x7610, R171 ;  /* 0x0000761000abb816 */ /* 0x000fe200000000ab */
[----:B-1----:R-:W-:Y:S03]  /*5100*/  @UP0 UIMAD.WIDE UR6, UR4, 0x4, UR6 ;  /* 0x00000004040608a5 */ /* 0x002fe6000f8e0206 */
[----:B------:R-:W1:Y:S03]  /*5110*/  @!UP0 LDCU UR4, c[0x0][0x880] ;  /* 0x00011000ff0487ac */ /* 0x000e660008000800 */
[----:B------:R-:W-:Y:S01]  /*5120*/  IMAD.U32 R2, RZ, RZ, UR6 ;  /* 0x00000006ff027e24 */ /* 0x000fe2000f8e00ff */
[----:B------:R-:W-:Y:S05]  /*5130*/  MOV R3, UR7 ;  /* 0x0000000700037c02 */ /* 0x000fea0008000f00 */
[----:B-----5:R2:W5:Y:S02]  /*5140*/  @P3 LDG.E R81, desc[UR46][R2.64] ;  /* 0x0000002e02513981 */ /* 0x020564000c1e1900 */
[----:B-12---:R-:W-:Y:S02]  /*5150*/  @!P3 IMAD.U32 R81, RZ, RZ, UR4 ;  /* 0x00000004ff51be24 */ /* 0x006fe4000f8e00ff */
.L_x_84:
[----:B------:R-:W-:Y:S05]  /*5160*/  @!P4 BRA `(.L_x_85) ;  /* 0x000000000020c947 */ /* 0x000fea0003800000 */
[----:B------:R-:W-:Y:S04]  /*5170*/  ISETP.NE.U32.AND P3, PT, R164, RZ, PT ;  /* 0x000000ffa400720c */ /* 0x000fe80003f65070 */
[----:B------:R-:W-:Y:S11]  /*5180*/  ISETP.NE.AND.EX P3, PT, R165, RZ, PT, P3 ;  /* 0x000000ffa500720c */ /* 0x000ff60003f65330 */
[----:B------:R-:W-:Y:S02]  /*5190*/  @!UPT UIADD3 URZ, UPT, UPT, URZ, URZ, URZ ;  /* 0x000000fffffff290 */ /* 0x000fe4000fffe0ff */
[----:B------:R-:W1:Y:S01]  /*51a0*/  @P3 LDC.64 R2, c[0x0][0x8a8] ;  /* 0x00022a00ff023b82 */ /* 0x000e620000000a00 */
[----:B------:R-:W-:Y:S04]  /*51b0*/  @P3 IMAD R0, R166, UR36, RZ ;  /* 0x00000024a6003c24 */ /* 0x000fe8000f8e02ff */
[----:B-1----:R-:W-:Y:S05]  /*51c0*/  @P3 IMAD.WIDE R2, R0, 0x4, R2 ;  /* 0x0000000400023825 */ /* 0x002fea00078e0202 */
[----:B-----5:R1:W5:Y:S02]  /*51d0*/  @P3 LDG.E R78, desc[UR46][R2.64] ;  /* 0x0000002e024e3981 */ /* 0x020364000c1e1900 */
[----:B-1----:R-:W2:Y:S02]  /*51e0*/  @!P3 LDC R78, c[0x0][0x8a0] ;  /* 0x00022800ff4ebb82 */ /* 0x002ea40000000800 */
.L_x_85:
[----:B-----5:R-:W-:Y:S01]  /*51f0*/  FSETP.NEU.AND P4, PT, R81, RZ, PT ;  /* 0x000000ff5100720b */ /* 0x020fe20003f8d000 */
[----:B------:R-:W-:Y:S01]  /*5200*/  BSSY B1, `(.L_x_86) ;  /* 0x0000047000017945 */ /* 0x000fe20003800000 */
[----:B------:R-:W-:Y:S01]  /*5210*/  SEL R5, RZ, 0xffffffff, P2 ;  /* 0xffffffffff057807 */ /* 0x000fe20001000000 */
[----:B------:R-:W-:Y:S01]  /*5220*/  IMAD.MOV.U32 R208, RZ, RZ, 0x1 ;  /* 0x00000001ffd07424 */ /* 0x000fe200078e00ff */
[----:B------:R-:W-:Y:S01]  /*5230*/  LOP3.LUT P3, RZ, R171, 0xff, RZ, 0xc0, !PT ;  /* 0x000000ffabff7812 */ /* 0x000fe2000786c0ff */
[C---:B------:R-:W-:Y:S01]  /*5240*/  IMAD R80, R76.reuse, 0x80, R79 ;  /* 0x000000804c507824 */ /* 0x040fe200078e024f */
[----:B------:R-:W-:Y:S02]  /*5250*/  @P1 SEL R0, RZ, 0xffffffff, P4 ;  /* 0xffffffffff001807 */ /* 0x000fe40002000000 */
[----:B------:R-:W-:Y:S02]  /*5260*/  CS2R R162, SRZ ;  /* 0x0000000000a27805 */ /* 0x000fe4000001ff00 */
[----:B------:R-:W-:Y:S02]  /*5270*/  LEA R3, R181, UR49, 0x3 ;  /* 0x00000031b5037c11 */ /* 0x000fe4000f8e18ff */
[----:B------:R-:W-:Y:S02]  /*5280*/  CS2R R160, SRZ ;  /* 0x0000000000a07805 */ /* 0x000fe4000001ff00 */
[----:B------:R-:W-:Y:S02]  /*5290*/  @P0 SEL R0, R5, R0, !P3 ;  /* 0x0000000005000207 */ /* 0x000fe40005800000 */
[----:B------:R-:W-:Y:S02]  /*52a0*/  CS2R R158, SRZ ;  /* 0x00000000009e7805 */ /* 0x000fe4000001ff00 */
[----:B------:R-:W-:Y:S02]  /*52b0*/  LEA R207, R76, UR49, 0x3 ;  /* 0x000000314ccf7c11 */ /* 0x000fe4000f8e18ff */
[----:B------:R-:W-:Y:S02]  /*52c0*/  CS2R R156, SRZ ;  /* 0x00000000009c7805 */ /* 0x000fe4000001ff00 */
[----:B------:R-:W-:Y:S02]  /*52d0*/  @P1 LOP3.LUT R0, R0, 0x1, RZ, 0xc0, !PT ;  /* 0x0000000100001812 */ /* 0x000fe400078ec0ff */
[----:B------:R-:W-:Y:S02]  /*52e0*/  CS2R R154, SRZ ;  /* 0x00000000009a7805 */ /* 0x000fe4000001ff00 */
[----:B------:R-:W-:Y:S02]  /*52f0*/  SHF.L.U32 R2, R183, 0x1f, RZ ;  /* 0x0000001fb7027819 */ /* 0x000fe400000006ff */
[----:B------:R-:W-:Y:S02]  /*5300*/  CS2R R152, SRZ ;  /* 0x0000000000987805 */ /* 0x000fe4000001ff00 */
[----:B------:R-:W-:Y:S02]  /*5310*/  ISETP.NE.U32.OR P6, PT, R0, 0x1, !P1 ;  /* 0x000000010000780c */ /* 0x000fe40004fc5470 */
[----:B------:R-:W-:Y:S02]  /*5320*/  CS2R R150, SRZ ;  /* 0x0000000000967805 */ /* 0x000fe4000001ff00 */
[----:B------:R-:W-:Y:S02]  /*5330*/  PLOP3.LUT P2, PT, PT, PT, UP1, 0x80, 0x8 ;  /* 0x000000000008781c */ /* 0x000fe40003f4f018 */
[----:B------:R-:W-:Y:S02]  /*5340*/  CS2R R148, SRZ ;  /* 0x0000000000947805 */ /* 0x000fe4000001ff00 */
[----:B------:R-:W-:Y:S02]  /*5350*/  SEL R0, RZ, 0xffffffff, P4 ;  /* 0xffffffffff007807 */ /* 0x000fe40002000000 */
[----:B------:R-:W-:Y:S03]  /*5360*/  P2R R184, PR, RZ, 0x40 ;  /* 0x00000040ffb87803 */ /* 0x000fe60000000000 */
[----:B------:R-:W-:Y:S04]  /*5370*/  @P6 SHF.L.U32 R4, R180, 0x1f, RZ ;  /* 0x0000001fb4046819 */ /* 0x000fe800000006ff */
[----:B------:R-:W-:Y:S01]  /*5380*/  @P2 SEL R0, R5, R0, !P3 ;  /* 0x0000000005002207 */ /* 0x000fe20005800000 */
[----:B------:R-:W1:Y:S03]  /*5390*/  @P6 SYNCS.PHASECHK.TRANS64.TRYWAIT P1, [R3+URZ+0x40], R4 ;  /* 0x00004004030065a7 */ /* 0x000e6600080211ff */
[----:B------:R-:W-:Y:S04]  /*53a0*/  LOP3.LUT R0, R0, 0x1, RZ, 0xc0, !PT ;  /* 0x0000000100007812 */ /* 0x000fe800078ec0ff */
[----:B------:R-:W-:Y:S04]  /*53b0*/  ISETP.NE.U32.AND P5, PT, R0, 0x1, PT ;  /* 0x000000010000780c */ /* 0x000fe80003fa5070 */
[----:B------:R-:W-:Y:S01]  /*53c0*/  P2R R209, PR, RZ, 0x20 ;  /* 0x00000020ffd17803 */ /* 0x000fe20000000000 */
[----:B------:R3:W4:Y:S01]  /*53d0*/  SYNCS.PHASECHK.TRANS64.TRYWAIT P0, [R207+URZ+0x90], R2 ;  /* 0x00009002cf0075a7 */ /* 0x00072200080011ff */
[----:B-1----:R-:W-:Y:S01]  /*53e0*/  @P6 SEL R208, RZ, 0x1, !P1 ;  /* 0x00000001ffd06807 */ /* 0x002fe20004800000 */
[----:B---3--:R-:W-:Y:S06]  /*53f0*/  @!P6 BRA `(.L_x_87) ;  /* 0x00000000009ce947 */ /* 0x008fec0003800000 */
[----:B------:R-:W-:Y:S01]  /*5400*/  @P5 IMAD R6, R181, 0x2000, R190 ;  /* 0x00002000b5065824 */ /* 0x000fe200078e02be */
[----:B------:R-:W-:Y:S01]  /*5410*/  ISETP.NE.AND P1, PT, R208, RZ, PT ;  /* 0x000000ffd000720c */ /* 0x000fe20003f25270 */
[----:B------:R-:W-:Y:S01]  /*5420*/  BSSY B0, `(.L_x_88) ;  /* 0x0000010000007945 */ /* 0x000fe20003800000 */
[----:B------:R-:W-:Y:S01]  /*5430*/  CS2R R150, SRZ ;  /* 0x0000000000967805 */ /* 0x000fe2000001ff00 */
[--C-:B------:R-:W-:Y:S01]  /*5440*/  @P5 IMAD R7, R191, -0x10, R6.reuse ;  /* 0xfffffff0bf075824 */ /* 0x100fe200078e0206 */
[----:B------:R-:W-:Y:S01]  /*5450*/  CS2R R148, SRZ ;  /* 0x0000000000947805 */ /* 0x000fe2000001ff00 */
[----:B------:R-:W-:Y:S01]  /*5460*/  @P5 IMAD R5, R189, -0x10, R6 ;  /* 0xfffffff0bd055824 */ /* 0x000fe200078e0206 */
[----:B------:R-:W-:Y:S01]  /*5470*/  CS2R R158, SRZ ;  /* 0x00000000009e7805 */ /* 0x000fe2000001ff00 */
[----:B------:R-:W-:Y:S01]  /*5480*/  @P5 IMAD R4, R188, 0x10, R7 ;  /* 0x00000010bc045824 */ /* 0x000fe200078e0207 */
[----:B------:R-:W-:Y:S02]  /*5490*/  CS2R R156, SRZ ;  /* 0x00000000009c7805 */ /* 0x000fe4000001ff00 */
[----:B------:R-:W-:Y:S02]  /*54a0*/  CS2R R154, SRZ ;  /* 0x00000000009a7805 */ /* 0x000fe4000001ff00 */
[----:B------:R-:W-:Y:S02]  /*54b0*/  CS2R R152, SRZ ;  /* 0x0000000000987805 */ /* 0x000fe4000001ff00 */
[----:B------:R-:W-:Y:S02]  /*54c0*/  CS2R R162, SRZ ;  /* 0x0000000000a27805 */ /* 0x000fe4000001ff00 */
[----:B------:R-:W-:Y:S01]  /*54d0*/  CS2R R160, SRZ ;  /* 0x0000000000a07805 */ /* 0x000fe2000001ff00 */
[----:B------:R-:W-:Y:S06]  /*54e0*/  @P1 BRA `(.L_x_89) ;  /* 0x00000000000c1947 */ /* 0x000fec0003800000 */
[----:B------:R-:W-:Y:S04]  /*54f0*/  SHF.L.U32 R0, R180, 0x1f, RZ ;  /* 0x0000001fb4007819 */ /* 0x000fe800000006ff */
[----:B------:R-:W1:Y:S02]  /*5500*/  SYNCS.PHASECHK.TRANS64.TRYWAIT P1, [R3+URZ+0x40], R0 ;  /* 0x00004000030075a7 */ /* 0x000e6400080211ff */
[----:B-1----:R-:W-:Y:S05]  /*5510*/  @!P1 BRA `(.L_x_90) ;  /* 0x0000003400209947 */ /* 0x002fea0003800000 */
.L_x_89:
[----:B------:R-:W-:Y:S05]  /*5520*/  BSYNC B0 ;  /* 0x0000000000007941 */ /* 0x000fea0003800000 */
.L_x_88:
[----:B------:R-:W-:Y:S01]  /*5530*/  ISETP.NE.AND P1, PT, R209, RZ, PT ;  /* 0x000000ffd100720c */ /* 0x000fe20003f25270 */
[----:B-1----:R-:W-:Y:S02]  /*5540*/  VIADD R3, R3, 0x50 ;  /* 0x0000005003037836 */ /* 0x002fe40000000000 */
[----:B------:R-:W-:Y:S02]  /*5550*/  IMAD.U32 R0, RZ, RZ, UR37 ;  /* 0x00000025ff007e24 */ /* 0x000fe4000f8e00ff */
[----:B------:R-:W-:Y:S03]  /*5560*/  VIADD R181, R181, 0x1 ;  /* 0x00000001b5b57836 */ /* 0x000fe60000000000 */
[----:B------:R-:W-:Y:S05]  /*5570*/  PRMT R0, R0, 0x654, R3 ;  /* 0x0000065400007816 */ /* 0x000fea0000000003 */
[----:B------:R1:W3:Y:S04]  /*5580*/  @P1 LDS.128 R148, [R6] ;  /* 0x0000000006941984 */ /* 0x0002e80000000c00 */
[----:B------:R1:W1:Y:S04]  /*5590*/  @P1 LDS.128 R156, [R5+0x20] ;  /* 0x00002000059c1984 */ /* 0x0002680000000c00 */
[----:B------:R1:W1:Y:S04]  /*55a0*/  @P1 LDS.128 R152, [R7+0x10] ;  /* 0x0000100007981984 */ /* 0x0002680000000c00 */
[----:B------:R1:W1:Y:S01]  /*55b0*/  @P1 LDS.128 R160, [R4+0x10] ;  /* 0x0000100004a01984 */ /* 0x0002620000000c00 */
[C---:B------:R-:W-:Y:S01]  /*55c0*/  ISETP.NE.AND P1, PT, R181.reuse, 0x2, PT ;  /* 0x00000002b500780c */ /* 0x040fe20003f25270 */
[----:B------:R-:W-:Y:S01]  /*55d0*/  @!PT LDS RZ, [RZ] ;  /* 0x00000000fffff984 */ /* 0x000fe20000000800 */
[----:B------:R-:W-:Y:S01]  /*55e0*/  @!PT LDS RZ, [RZ] ;  /* 0x00000000fffff984 */ /* 0x000fe20000000800 */
[----:B------:R-:W-:Y:S01]  /*55f0*/  @!PT LDS RZ, [RZ] ;  /* 0x00000000fffff984 */ /* 0x000fe20000000800 */
[----:B------:R-:W-:Y:S01]  /*5600*/  @!PT LDS RZ, [RZ] ;  /* 0x00000000fffff984 */ /* 0x000fe20000000800 */
[----:B------:R5:W-:Y:S06]  /*5610*/  MEMBAR.ALL.CTA ;  /* 0x0000000000007992 */ /* 0x000bec0000008000 */
[----:B-----5:R-:W5:Y:S01]  /*5620*/  FENCE.VIEW.ASYNC.S ;  /* 0x00000000000073c6 */ /* 0x020f620000000000 */
[----:B------:R-:W-:Y:S02]  /*5630*/  SEL R3, RZ, 0x1, P1 ;  /* 0x00000001ff037807 */ /* 0x000fe40000800000 */
[----:B------:R-:W-:Y:S02]  /*5640*/  SEL R181, R181, RZ, P1 ;  /* 0x000000ffb5b57207 */ /* 0x000fe40000800000 */
[----:B------:R-:W-:Y:S01]  /*5650*/  LOP3.LUT R180, R180, R3, RZ, 0x3c, !PT ;  /* 0x00000003b4b47212 */ /* 0x000fe200078e3cff */
[----:B-----5:R1:W-:Y:S06]  /*5660*/  SYNCS.ARRIVE.TRANS64.RED.A1T0 RZ, [R0+URZ], RZ ;  /* 0x000000ff00ff79a7 */ /* 0x0203ec00081004ff */
.L_x_87:
[----:B------:R-:W-:Y:S05]  /*5670*/  BSYNC B1 ;  /* 0x0000000000017941 */ /* 0x000fea0003800000 */
.L_x_86:
[----:B-1----:R-:W-:Y:S04]  /*5680*/  SHF.R.U32.HI R0, RZ, 0x15, R80 ;  /* 0x00000015ff007819 */ /* 0x002fe80000011650 */
[----:B------:R-:W-:Y:S01]  /*5690*/  LOP3.LUT P1, RZ, R0, 0x3, R173, 0x48, !PT ;  /* 0x0000000300ff7812 */ /* 0x000fe200078248ad */
[----:B------:R-:W-:Y:S01]  /*56a0*/  @!UPT UIADD3 URZ, UPT, UPT, URZ, URZ, URZ ;  /* 0x000000fffffff290 */ /* 0x000fe2000fffe0ff */
[----:B----4-:R-:W-:Y:S11]  /*56b0*/  @P0 BRA `(.L_x_91) ;  /* 0x0000000000080947 */ /* 0x010ff60003800000 */
[----:B------:R-:W1:Y:S02]  /*56c0*/  SYNCS.PHASECHK.TRANS64.TRYWAIT P0, [R207+URZ+0x90], R2 ;  /* 0x00009002cf0075a7 */ /* 0x000e6400080011ff */
[----:B-1----:R-:W-:Y:S05]  /*56d0*/  @!P0 BRA `(.L_x_92) ;  /* 0x0000003000c48947 */ /* 0x002fea0003800000 */
.L_x_91:
[----:B------:R-:W-:Y:S04]  /*56e0*/  BSSY.RECONVERGENT B6, `(.L_x_93) ;  /* 0x0000012000067945 */ /* 0x000fe80003800200 */
[----:B------:R-:W-:Y:S05]  /*56f0*/  @!P1 BRA `(.L_x_94) ;  /* 0x0000000000409947 */ /* 0x000fea0003800000 */
[----:B------:R-:W4:Y:S01]  /*5700*/  LDCU.64 UR8, c[0x4][0x70] ;  /* 0x01000e00ff0877ac */ /* 0x000f220008000a00 */
[----:B------:R-:W-:Y:S01]  /*5710*/  MOV R3, 0x0 ;  /* 0x0000000000037802 */ /* 0x000fe20000000f00 */
[----:B------:R-:W-:Y:S02]  /*5720*/  HFMA2 R12, -RZ, RZ, 0, 5.9604644775390625e-08 ;  /* 0x00000001ff0c7431 */ /* 0x000fe400000001ff */
[----:B------:R-:W-:Y:S02]  /*5730*/  IMAD.MOV.U32 R8, RZ, RZ, 0x192 ;  /* 0x00000192ff087424 */ /* 0x000fe400078e00ff */
[----:B------:R-:W-:Y:S01]  /*5740*/  IMAD.MOV.U32 R13, RZ, RZ, RZ ;  /* 0x000000ffff0d7224 */ /* 0x000fe200078e00ff */
[----:B------:R-:W5:Y:S01]  /*5750*/  LDCU.64 UR6, c[0x4][0x78] ;  /* 0x01000f00ff0677ac */ /* 0x000f620008000a00 */
[----:B-1----:R-:W1:Y:S01]  /*5760*/  LDC.64 R2, c[0x4][R3] ;  /* 0x0100000003027b82 */ /* 0x002e620000000a00 */
[----:B------:R-:W2:Y:S01]  /*5770*/  LDCU.64 UR4, c[0x4][0x10] ;  /* 0x01000200ff0477ac */ /* 0x000ea20008000a00 */
[----:B----4-:R-:W-:Y:S01]  /*5780*/  MOV R5, UR9 ;  /* 0x0000000900057c02 */ /* 0x010fe20008000f00 */
[----:B------:R-:W-:Y:S01]  /*5790*/  IMAD.U32 R4, RZ, RZ, UR8 ;  /* 0x00000008ff047e24 */ /* 0x000fe2000f8e00ff */
[----:B-----5:R-:W-:Y:S01]  /*57a0*/  MOV R7, UR7 ;  /* 0x0000000700077c02 */ /* 0x020fe20008000f00 */
[----:B------:R-:W-:Y:S01]  /*57b0*/  IMAD.U32 R6, RZ, RZ, UR6 ;  /* 0x00000006ff067e24 */ /* 0x000fe2000f8e00ff */
[----:B--2---:R-:W-:Y:S01]  /*57c0*/  MOV R11, UR5 ;  /* 0x00000005000b7c02 */ /* 0x004fe20008000f00 */
[----:B------:R-:W-:Y:S02]  /*57d0*/  IMAD.U32 R10, RZ, RZ, UR4 ;  /* 0x00000004ff0a7e24 */ /* 0x000fe4000f8e00ff */
[----:B------:R-:W-:Y:S07]  /*57e0*/  LEPC R20, `(.L_x_94) ;  /* 0x000000001014794e */ /* 0x000fee0000000000 */
[----:B-1-3--:R-:W-:Y:S05]  /*57f0*/  CALL.ABS.NOINC R2 ;  /* 0x0000000002007343 */ /* 0x00afea0003c00000 */
.L_x_94:
[----:B------:R-:W-:Y:S05]  /*5800*/  BSYNC.RECONVERGENT B6 ;  /* 0x0000000000067941 */ /* 0x000fea0003800200 */
.L_x_93:
[-C--:B---3--:R-:W-:Y:S01]  /*5810*/  F2FP.F16.E4M3.UNPACK_B R83, R148.reuse ;  /* 0x00000094ff53723e */ /* 0x088fe200020006ff */
[----:B------:R-:W-:Y:S05]  /*5820*/  WARPSYNC.ALL ;  /* 0x0000000000007948 */ /* 0x000fea0003800000 */
[----:B------:R-:W-:Y:S01]  /*5830*/  R2UR UR4, R80 ;  /* 0x00000000500472ca */ /* 0x000fe200000e0000 */
[--C-:B------:R-:W-:Y:S01]  /*5840*/  HADD2.F32 R82, -RZ, R83.reuse.H0_H0 ;  /* 0x20000053ff527230 */ /* 0x100fe20000004100 */
[----:B------:R-:W-:Y:S01]  /*5850*/  F2FP.F16.E4M3.UNPACK_B R85, R148.H1 ;  /* 0x00000094ff55723e */ /* 0x000fe200030006ff */
[----:B------:R-:W-:Y:S01]  /*5860*/  HADD2.F32 R83, -RZ, R83.H1_H1 ;  /* 0x30000053ff537230 */ /* 0x000fe20000004100 */
[-C--:B------:R-:W-:Y:S01]  /*5870*/  F2FP.F16.E4M3.UNPACK_B R87, R149.reuse ;  /* 0x00000095ff57723e */ /* 0x080fe200020006ff */
[----:B------:R-:W-:Y:S01]  /*5880*/  BSSY.RECONVERGENT B0, `(.L_x_95) ;  /* 0x000011d000007945 */ /* 0x000fe20003800200 */
[----:B------:R-:W-:Y:S01]  /*5890*/  F2FP.F16.E4M3.UNPACK_B R89, R149.H1 ;  /* 0x00000095ff59723e */ /* 0x000fe200030006ff */
[----:B------:R-:W-:Y:S01]  /*58a0*/  HADD2.F32 R84, -RZ, R85.H0_H0 ;  /* 0x20000055ff547230 */ /* 0x000fe20000004100 */
[-C--:B------:R-:W-:Y:S01]  /*58b0*/  F2FP.F16.E4M3.UNPACK_B R91, R150.reuse ;  /* 0x00000096ff5b723e */ /* 0x080fe200020006ff */
[----:B------:R-:W-:Y:S01]  /*58c0*/  HADD2.F32 R88, -RZ, R87.H1_H1 ;  /* 0x30000057ff587230 */ /* 0x000fe20000004100 */
[----:B------:R-:W-:Y:S01]  /*58d0*/  F2FP.F16.E4M3.UNPACK_B R93, R150.H1 ;  /* 0x00000096ff5d723e */ /* 0x000fe200030006ff */
[----:B------:R-:W-:Y:S01]  /*58e0*/  HADD2.F32 R86, -RZ, R85.H1_H1 ;  /* 0x30000055ff567230 */ /* 0x000fe20000004100 */
[-C--:B------:R-:W-:Y:S01]  /*58f0*/  F2FP.F16.E4M3.UNPACK_B R95, R151.reuse ;  /* 0x00000097ff5f723e */ /* 0x080fe200020006ff */
[----:B------:R-:W2:Y:S01]  /*5900*/  LDTM.x64 R4, tmem[UR4] ;  /* 0x00000004000479ee */ /* 0x000ea20008340000 */
[----:B------:R-:W-:Y:S01]  /*5910*/  F2FP.F16.E4M3.UNPACK_B R97, R151.H1 ;  /* 0x00000097ff61723e */ /* 0x000fe200030006ff */
[----:B------:R-:W-:Y:S01]  /*5920*/  HADD2.F32 R85, -RZ, R87.H0_H0 ;  /* 0x20000057ff557230 */ /* 0x000fe20000004100 */
[-C--:B------:R-:W-:Y:S01]  /*5930*/  F2FP.F16.E4M3.UNPACK_B R99, R152.reuse ;  /* 0x00000098ff63723e */ /* 0x080fe200020006ff */
[----:B------:R-:W-:Y:S01]  /*5940*/  HADD2.F32 R87, -RZ, R89.H0_H0 ;  /* 0x20000059ff577230 */ /* 0x000fe20000004100 */
[----:B------:R-:W-:Y:S01]  /*5950*/  F2FP.F16.E4M3.UNPACK_B R101, R152.H1 ;  /* 0x00000098ff65723e */ /* 0x000fe200030006ff */
[----:B------:R-:W-:Y:S01]  /*5960*/  HADD2.F32 R92, -RZ, R91.H1_H1 ;  /* 0x3000005bff5c7230 */ /* 0x000fe20000004100 */
[----:B------:R-:W-:Y:S01]  /*5970*/  ISETP.NE.AND P6, PT, R184, RZ, PT ;  /* 0x000000ffb800720c */ /* 0x000fe20003fc5270 */
[----:B------:R-:W-:Y:S01]  /*5980*/  HADD2.F32 R96, -RZ, R95.H1_H1 ;  /* 0x3000005fff607230 */ /* 0x000fe20000004100 */
[----:B------:R-:W-:Y:S01]  /*5990*/  SHF.L.U32 R211, R176, 0x4, RZ ;  /* 0x00000004b0d37819 */ /* 0x000fe200000006ff */
[----:B------:R-:W-:Y:S01]  /*59a0*/  HADD2.F32 R100, -RZ, R99.H1_H1 ;  /* 0x30000063ff647230 */ /* 0x000fe20000004100 */
[----:B------:R-:W-:Y:S01]  /*59b0*/  SHF.L.U32 R219, R175, 0x4, RZ ;  /* 0x00000004afdb7819 */ /* 0x000fe200000006ff */
[----:B------:R-:W-:Y:S01]  /*59c0*/  HADD2.F32 R90, -RZ, R89.H1_H1 ;  /* 0x30000059ff5a7230 */ /* 0x000fe20000004100 */
[C---:B------:R-:W-:Y:S01]  /*59d0*/  IADD3 R204, PT, PT, R190.reuse, R211, RZ ;  /* 0x000000d3becc7210 */ /* 0x040fe20007ffe0ff */
[----:B------:R-:W-:Y:S01]  /*59e0*/  HADD2.F32 R89, -RZ, R91.H0_H0 ;  /* 0x2000005bff597230 */ /* 0x000fe20000004100 */
[----:B------:R-:W-:Y:S01]  /*59f0*/  IADD3 R206, PT, PT, R190, R219, RZ ;  /* 0x000000dbbece7210 */ /* 0x000fe20007ffe0ff */
[--C-:B------:R-:W-:Y:S01]  /*5a00*/  HADD2.F32 R91, -RZ, R93.reuse.H0_H0 ;  /* 0x2000005dff5b7230 */ /* 0x100fe20000004100 */
[----:B------:R-:W-:Y:S01]  /*5a10*/  SHF.L.U32 R217, R188, 0x4, RZ ;  /* 0x00000004bcd97819 */ /* 0x000fe200000006ff */
[----:B------:R-:W-:Y:S01]  /*5a20*/  HADD2.F32 R94, -RZ, R93.H1_H1 ;  /* 0x3000005dff5e7230 */ /* 0x000fe20000004100 */
[-C--:B------:R-:W-:Y:S01]  /*5a30*/  F2FP.F16.E4M3.UNPACK_B R103, R153.reuse ;  /* 0x00000099ff67723e */ /* 0x080fe200020006ff */
[----:B------:R-:W-:Y:S01]  /*5a40*/  HADD2.F32 R93, -RZ, R95.H0_H0 ;  /* 0x2000005fff5d7230 */ /* 0x000fe20000004100 */
[----:B------:R-:W-:Y:S01]  /*5a50*/  IADD3 R205, PT, PT, R217, R204, RZ ;  /* 0x000000ccd9cd7210 */ /* 0x000fe20007ffe0ff */
[----:B------:R-:W-:Y:S01]  /*5a60*/  HADD2.F32 R95, -RZ, R97.H0_H0 ;  /* 0x20000061ff5f7230 */ /* 0x000fe20000004100 */
[----:B------:R-:W-:Y:S01]  /*5a70*/  F2FP.F16.E4M3.UNPACK_B R105, R153.H1 ;  /* 0x00000099ff69723e */ /* 0x000fe200030006ff */
[C---:B--2---:R-:W-:Y:S01]  /*5a80*/  FMUL R0, R78.reuse, R4 ;  /* 0x000000044e007220 */ /* 0x044fe20000400000 */
[C---:B-1----:R-:W-:Y:S01]  /*5a90*/  FMUL R2, R78.reuse, R5 ;  /* 0x000000054e027220 */ /* 0x042fe20000400000 */
[C---:B------:R-:W-:Y:S01]  /*5aa0*/  FMUL R4, R78.reuse, R8 ;  /* 0x000000084e047220 */ /* 0x040fe20000400000 */
[C---:B------:R-:W-:Y:S01]  /*5ab0*/  FMUL R5, R78.reuse, R9 ;  /* 0x000000094e057220 */ /* 0x040fe20000400000 */
[C---:B------:R-:W-:Y:S01]  /*5ac0*/  FFMA R0, R81.reuse, R82, R0 ;  /* 0x0000005251007223 */ /* 0x040fe20000000000 */
[C---:B------:R-:W-:Y:S01]  /*5ad0*/  FFMA R2, R81.reuse, R83, R2 ;  /* 0x0000005351027223 */ /* 0x040fe20000000002 */
[C---:B------:R-:W-:Y:S01]  /*5ae0*/  FMUL R8, R78.reuse, R12 ;  /* 0x0000000c4e087220 */ /* 0x040fe20000400000 */
[C---:B------:R-:W-:Y:S01]  /*5af0*/  FMUL R9, R78.reuse, R13 ;  /* 0x0000000d4e097220 */ /* 0x040fe20000400000 */
[C---:B------:R-:W-:Y:S01]  /*5b00*/  FMUL R12, R78.reuse, R16 ;  /* 0x000000104e0c7220 */ /* 0x040fe20000400000 */
[C---:B------:R-:W-:Y:S01]  /*5b10*/  FMUL R13, R78.reuse, R17 ;  /* 0x000000114e0d7220 */ /* 0x040fe20000400000 */
[C---:B------:R-:W-:Y:S01]  /*5b20*/  FMUL R16, R78.reuse, R20 ;  /* 0x000000144e107220 */ /* 0x040fe20000400000 */
[C---:B------:R-:W-:Y:S01]  /*5b30*/  FMUL R17, R78.reuse, R21 ;  /* 0x000000154e117220 */ /* 0x040fe20000400000 */
[----:B------:R-:W-:Y:S02]  /*5b40*/  HADD2.F32 R104, -RZ, R103.H1_H1 ;  /* 0x30000067ff687230 */ /* 0x000fe40000004100 */
[C---:B------:R-:W-:Y:S01]  /*5b50*/  FMUL R20, R78.reuse, R24 ;  /* 0x000000184e147220 */ /* 0x040fe20000400000 */
[C---:B------:R-:W-:Y:S01]  /*5b60*/  FMUL R21, R78.reuse, R25 ;  /* 0x000000194e157220 */ /* 0x040fe20000400000 */
[C---:B------:R-:W-:Y:S01]  /*5b70*/  FMUL R24, R78.reuse, R28 ;  /* 0x0000001c4e187220 */ /* 0x040fe20000400000 */
[C---:B------:R-:W-:Y:S01]  /*5b80*/  FMUL R25, R78.reuse, R29 ;  /* 0x0000001d4e197220 */ /* 0x040fe20000400000 */
[C---:B------:R-:W-:Y:S01]  /*5b90*/  FMUL R28, R78.reuse, R32 ;  /* 0x000000204e1c7220 */ /* 0x040fe20000400000 */
[C---:B------:R-:W-:Y:S01]  /*5ba0*/  FMUL R29, R78.reuse, R33 ;  /* 0x000000214e1d7220 */ /* 0x040fe20000400000 */
[C---:B------:R-:W-:Y:S01]  /*5bb0*/  FMUL R32, R78.reuse, R36 ;  /* 0x000000244e207220 */ /* 0x040fe20000400000 */
[----:B------:R-:W-:Y:S01]  /*5bc0*/  F2FP.F16.E4M3.UNPACK_B R107, R154 ;  /* 0x0000009aff6b723e */ /* 0x000fe200020006ff */
[C---:B------:R-:W-:Y:S01]  /*5bd0*/  FMUL R33, R78.reuse, R37 ;  /* 0x000000254e217220 */ /* 0x040fe20000400000 */
[C---:B------:R-:W-:Y:S01]  /*5be0*/  FMUL R36, R78.reuse, R40 ;  /* 0x000000284e247220 */ /* 0x040fe20000400000 */
[----:B------:R-:W-:Y:S01]  /*5bf0*/  F2FP.F16.E4M3.UNPACK_B R109, R154.H1 ;  /* 0x0000009aff6d723e */ /* 0x000fe200030006ff */
[C---:B------:R-:W-:Y:S01]  /*5c00*/  FMUL R37, R78.reuse, R41 ;  /* 0x000000294e257220 */ /* 0x040fe20000400000 */
[----:B------:R-:W-:Y:S02]  /*5c10*/  HADD2.F32 R108, -RZ, R107.H1_H1 ;  /* 0x3000006bff6c7230 */ /* 0x000fe40000004100 */
        /* <DEDUP_REMOVED lines=26> */
[C---:B------:R-:W-:Y:S01]  /*5dc0*/  FFMA R3, R81.reuse, R84, R3 ;  /* 0x0000005451037223 */ /* 0x040fe20000000003 */
[C---:B------:R-:W-:Y:S01]  /*5dd0*/  FFMA R7, R81.reuse, R86, R7 ;  /* 0x0000005651077223 */ /* 0x040fe20000000007 */
[----:B------:R-:W-:Y:S01]  /*5de0*/  F2FP.F16.E4M3.UNPACK_B R127, R159 ;  /* 0x0000009fff7f723e */ /* 0x000fe200020006ff */
[C---:B------:R-:W-:Y:S01]  /*5df0*/  FFMA R4, R81.reuse, R85, R4 ;  /* 0x0000005551047223 */ /* 0x040fe20000000004 */
[C---:B------:R-:W-:Y:S01]  /*5e00*/  FFMA R5, R81.reuse, R88, R5 ;  /* 0x0000005851057223 */ /* 0x040fe20000000005 */
[----:B------:R-:W-:Y:S01]  /*5e10*/  F2FP.F16.E4M3.UNPACK_B R129, R159.H1 ;  /* 0x0000009fff81723e */ /* 0x000fe200030006ff */
[----:B------:R-:W-:Y:S01]  /*5e20*/  FFMA R6, R81, R87, R6 ;  /* 0x0000005751067223 */ /* 0x000fe20000000006 */
[----:B------:R-:W-:Y:S01]  /*5e30*/  F2FP.SATFINITE.E4M3.F32.PACK_AB_MERGE_C R185, R7, R3, RZ ;  /* 0x0000000307b9723e */ /* 0x000fe200048070ff */
[----:B------:R-:W-:Y:S02]  /*5e40*/  HADD2.F32 R124, -RZ, R123.H1_H1 ;  /* 0x3000007bff7c7230 */ /* 0x000fe40000004100 */
[----:B------:R-:W-:Y:S01]  /*5e50*/  FMUL R11, R78, R11 ;  /* 0x0000000b4e0b7220 */ /* 0x000fe20000400000 */
[----:B------:R-:W-:Y:S01]  /*5e60*/  HADD2.F32 R128, -RZ, R127.H1_H1 ;  /* 0x3000007fff807230 */ /* 0x000fe20000004100 */
[----:B------:R-:W-:Y:S01]  /*5e70*/  F2FP.SATFINITE.E4M3.F32.PACK_AB_MERGE_C R184, R2, R0, R185 ;  /* 0x0000000002b8723e */ /* 0x000fe200048070b9 */
[C---:B------:R-:W-:Y:S01]  /*5e80*/  FMUL R10, R78.reuse, R14 ;  /* 0x0000000e4e0a7220 */ /* 0x040fe20000400000 */
[C---:B------:R-:W-:Y:S01]  /*5e90*/  FFMA R11, R81.reuse, R90, R11 ;  /* 0x0000005a510b7223 */ /* 0x040fe2000000000b */
[C---:B------:R-:W-:Y:S01]  /*5ea0*/  FFMA R8, R81.reuse, R89, R8 ;  /* 0x0000005951087223 */ /* 0x040fe20000000008 */
[----:B------:R-:W-:Y:S01]  /*5eb0*/  FFMA R9, R81, R92, R9 ;  /* 0x0000005c51097223 */ /* 0x000fe20000000009 */
[----:B------:R-:W-:Y:S01]  /*5ec0*/  F2FP.F16.E4M3.UNPACK_B R131, R160 ;  /* 0x000000a0ff83723e */ /* 0x000fe200020006ff */
[----:B------:R-:W-:Y:S01]  /*5ed0*/  HADD2.F32 R98, -RZ, R97.H1_H1 ;  /* 0x30000061ff627230 */ /* 0x000fe20000004100 */
[----:B------:R-:W-:Y:S01]  /*5ee0*/  F2FP.SATFINITE.E4M3.F32.PACK_AB_MERGE_C R186, R11, R6, RZ ;  /* 0x000000060bba723e */ /* 0x000fe200048070ff */
[----:B------:R-:W-:Y:S01]  /*5ef0*/  FFMA R10, R81, R91, R10 ;  /* 0x0000005b510a7223 */ /* 0x000fe2000000000a */
[----:B------:R-:W-:Y:S02]  /*5f00*/  HADD2.F32 R97, -RZ, R99.H0_H0 ;  /* 0x20000063ff617230 */ /* 0x000fe40000004100 */
[C---:B------:R-:W-:Y:S01]  /*5f10*/  FMUL R15, R78.reuse, R15 ;  /* 0x0000000f4e0f7220 */ /* 0x040fe20000400000 */
[----:B------:R-:W-:Y:S01]  /*5f20*/  F2FP.SATFINITE.E4M3.F32.PACK_AB_MERGE_C R185, R5, R4, R186 ;  /* 0x0000000405b9723e */ /* 0x000fe200048070ba */
[----:B------:R-:W-:Y:S02]  /*5f30*/  HADD2.F32 R132, -RZ, R131.H1_H1 ;  /* 0x30000083ff847230 */ /* 0x000fe40000004100 */
[C---:B------:R-:W-:Y:S01]  /*5f40*/  FMUL R14, R78.reuse, R18 ;  /* 0x000000124e0e7220 */ /* 0x040fe20000400000 */
[C---:B------:R-:W-:Y:S01]  /*5f50*/  FFMA R15, R81.reuse, R94, R15 ;  /* 0x0000005e510f7223 */ /* 0x040fe2000000000f */
[C---:B------:R-:W-:Y:S01]  /*5f60*/  FFMA R12, R81.reuse, R93, R12 ;  /* 0x0000005d510c7223 */ /* 0x040fe2000000000c */
[----:B------:R-:W-:Y:S01]  /*5f70*/  FFMA R13, R81, R96, R13 ;  /* 0x00000060510d7223 */ /* 0x000fe2000000000d */
[----:B------:R-:W-:Y:S01]  /*5f80*/  F2FP.F16.E4M3.UNPACK_B R133, R160.H1 ;  /* 0x000000a0ff85723e */ /* 0x000fe200030006ff */
[--C-:B------:R-:W-:Y:S01]  /*5f90*/  HADD2.F32 R99, -RZ, R101.reuse.H0_H0 ;  /* 0x20000065ff637230 */ /* 0x100fe20000004100 */
[----:B------:R-:W-:Y:S01]  /*5fa0*/  F2FP.SATFINITE.E4M3.F32.PACK_AB_MERGE_C R186, R15, R10, RZ ;  /* 0x0000000a0fba723e */ /* 0x000fe200048070ff */
[----:B------:R-:W-:Y:S01]  /*5fb0*/  FFMA R14, R81, R95, R14 ;  /* 0x0000005f510e7223 */ /* 0x000fe2000000000e */
[C---:B------:R-:W-:Y:S01]  /*5fc0*/  FMUL R19, R78.reuse, R19 ;  /* 0x000000134e137220 */ /* 0x040fe20000400000 */
[----:B------:R-:W-:Y:S01]  /*5fd0*/  HADD2.F32 R102, -RZ, R101.H1_H1 ;  /* 0x30000065ff667230 */ /* 0x000fe20000004100 */
[----:B------:R-:W-:Y:S01]  /*5fe0*/  F2FP.SATFINITE.E4M3.F32.PACK_AB_MERGE_C R186, R9, R8, R186 ;  /* 0x0000000809ba723e */ /* 0x000fe200048070ba */
[----:B------:R-:W-:Y:S02]  /*5ff0*/  HADD2.F32 R101, -RZ, R103.H0_H0 ;  /* 0x20000067ff657230 */ /* 0x000fe40000004100 */
[C---:B------:R-:W-:Y:S01]  /*6000*/  FFMA R19, R81.reuse, R98, R19 ;  /* 0x0000006251137223 */ /* 0x040fe20000000013 */
[C---:B------:R-:W-:Y:S01]  /*6010*/  FFMA R16, R81.reuse, R97, R16 ;  /* 0x0000006151107223 */ /* 0x040fe20000000010 */
[----:B------:R-:W-:Y:S01]  /*6020*/  FFMA R17, R81, R100, R17 ;  /* 0x0000006451117223 */ /* 0x000fe20000000011 */
[C---:B------:R-:W-:Y:S01]  /*6030*/  FMUL R18, R78.reuse, R22 ;  /* 0x000000164e127220 */ /* 0x040fe20000400000 */
[----:B------:R-:W-:Y:S01]  /*6040*/  F2FP.F16.E4M3.UNPACK_B R135, R161 ;  /* 0x000000a1ff87723e */ /* 0x000fe200020006ff */
        /* <DEDUP_REMOVED lines=10> */
[----:B------:R1:W-:Y:S01]  /*60f0*/  STS.128 [R172+UR49+0x4200], R184 ;  /* 0x004200b8ac007988 */ /* 0x0003e20008000c31 */
[----:B------:R-:W-:Y:S01]  /*6100*/  HADD2.F32 R136, -RZ, R135.H1_H1 ;  /* 0x30000087ff887230 */ /* 0x000fe20000004100 */
[----:B------:R-:W-:Y:S01]  /*6110*/  F2FP.SATFINITE.E4M3.F32.PACK_AB_MERGE_C R196, R23, R18, RZ ;  /* 0x0000001217c4723e */ /* 0x000fe200048070ff */
[C---:B------:R-:W-:Y:S01]  /*6120*/  FMUL R22, R78.reuse, R26 ;  /* 0x0000001a4e167220 */ /* 0x040fe20000400000 */
[C---:B------:R-:W-:Y:S01]  /*6130*/  FMUL R27, R78.reuse, R27 ;  /* 0x0000001b4e1b7220 */ /* 0x040fe20000400000 */
[--C-:B------:R-:W-:Y:S01]  /*6140*/  HADD2.F32 R107, -RZ, R109.reuse.H0_H0 ;  /* 0x2000006dff6b7230 */ /* 0x100fe20000004100 */
[----:B------:R-:W-:Y:S01]  /*6150*/  F2FP.SATFINITE.E4M3.F32.PACK_AB_MERGE_C R196, R17, R16, R196 ;  /* 0x0000001011c4723e */ /* 0x000fe200048070c4 */
[C---:B------:R-:W-:Y:S01]  /*6160*/  FFMA R22, R81.reuse, R103, R22 ;  /* 0x0000006751167223 */ /* 0x040fe20000000016 */
[C---:B------:R-:W-:Y:S01]  /*6170*/  FFMA R27, R81.reuse, R106, R27 ;  /* 0x0000006a511b7223 */ /* 0x040fe2000000001b */
[C---:B------:R-:W-:Y:S01]  /*6180*/  FFMA R24, R81.reuse, R105, R24 ;  /* 0x0000006951187223 */ /* 0x040fe20000000018 */
[----:B------:R-:W-:Y:S01]  /*6190*/  F2FP.F16.E4M3.UNPACK_B R137, R161.H1 ;  /* 0x000000a1ff89723e */ /* 0x000fe200030006ff */
[----:B------:R-:W-:Y:S02]  /*61a0*/  HADD2.F32 R110, -RZ, R109.H1_H1 ;  /* 0x3000006dff6e7230 */ /* 0x000fe40000004100 */
[----:B------:R-:W-:Y:S01]  /*61b0*/  FFMA R25, R81, R108, R25 ;  /* 0x0000006c51197223 */ /* 0x000fe20000000019 */
[----:B------:R-:W-:Y:S01]  /*61c0*/  F2FP.SATFINITE.E4M3.F32.PACK_AB_MERGE_C R197, R27, R22, RZ ;  /* 0x000000161bc5723e */ /* 0x000fe200048070ff */
[----:B------:R-:W-:Y:S02]  /*61d0*/  HADD2.F32 R109, -RZ, R111.H0_H0 ;  /* 0x2000006fff6d7230 */ /* 0x000fe40000004100 */
[C---:B------:R-:W-:Y:S01]  /*61e0*/  FMUL R26, R78.reuse, R30 ;  /* 0x0000001e4e1a7220 */ /* 0x040fe20000400000 */
[C---:B------:R-:W-:Y:S01]  /*61f0*/  FMUL R31, R78.reuse, R31 ;  /* 0x0000001f4e1f7220 */ /* 0x040fe20000400000 */
[--C-:B------:R-:W-:Y:S01]  /*6200*/  HADD2.F32 R111, -RZ, R113.reuse.H0_H0 ;  /* 0x20000071ff6f7230 */ /* 0x100fe20000004100 */
[----:B------:R-:W-:Y:S01]  /*6210*/  F2FP.SATFINITE.E4M3.F32.PACK_AB_MERGE_C R197, R21, R20, R197 ;  /* 0x0000001415c5723e */ /* 0x000fe200048070c5 */
[C---:B------:R-:W-:Y:S01]  /*6220*/  FFMA R26, R81.reuse, R107, R26 ;  /* 0x0000006b511a7223 */ /* 0x040fe2000000001a */
[C---:B------:R-:W-:Y:S01]  /*6230*/  FFMA R31, R81.reuse, R110, R31 ;  /* 0x0000006e511f7223 */ /* 0x040fe2000000001f */
[C---:B------:R-:W-:Y:S01]  /*6240*/  FFMA R28, R81.reuse, R109, R28 ;  /* 0x0000006d511c7223 */ /* 0x040fe2000000001c */
[----:B------:R-:W-:Y:S01]  /*6250*/  F2FP.F16.E4M3.UNPACK_B R139, R162 ;  /* 0x000000a2ff8b723e */ /* 0x000fe200020006ff */
[----:B------:R-:W-:Y:S02]  /*6260*/  HADD2.F32 R114, -RZ, R113.H1_H1 ;  /* 0x30000071ff727230 */ /* 0x000fe40000004100 */
[----:B------:R-:W-:Y:S01]  /*6270*/  FFMA R29, R81, R112, R29 ;  /* 0x00000070511d7223 */ /* 0x000fe2000000001d */
[----:B------:R-:W-:Y:S01]  /*6280*/  F2FP.SATFINITE.E4M3.F32.PACK_AB_MERGE_C R198, R31, R26, RZ ;  /* 0x0000001a1fc6723e */ /* 0x000fe200048070ff */
[----:B------:R-:W-:Y:S02]  /*6290*/  HADD2.F32 R113, -RZ, R115.H0_H0 ;  /* 0x20000073ff717230 */ /* 0x000fe40000004100 */
[C---:B------:R-:W-:Y:S01]  /*62a0*/  FMUL R30, R78.reuse, R34 ;  /* 0x000000224e1e7220 */ /* 0x040fe20000400000 */
[----:B------:R-:W-:Y:S01]  /*62b0*/  HADD2.F32 R140, -RZ, R139.H1_H1 ;  /* 0x3000008bff8c7230 */ /* 0x000fe20000004100 */
[----:B------:R-:W-:Y:S01]  /*62c0*/  F2FP.SATFINITE.E4M3.F32.PACK_AB_MERGE_C R198, R25, R24, R198 ;  /* 0x0000001819c6723e */ /* 0x000fe200048070c6 */
[C---:B------:R-:W-:Y:S01]  /*62d0*/  FMUL R35, R78.reuse, R35 ;  /* 0x000000234e237220 */ /* 0x040fe20000400000 */
[--C-:B------:R-:W-:Y:S02]  /*62e0*/  HADD2.F32 R115, -RZ, R117.reuse.H0_H0 ;  /* 0x20000075ff737230 */ /* 0x100fe40000004100 */
[C---:B------:R-:W-:Y:S01]  /*62f0*/  FFMA R30, R81.reuse, R111, R30 ;  /* 0x0000006f511e7223 */ /* 0x040fe2000000001e */
[----:B------:R-:W-:Y:S02]  /*6300*/  HADD2.F32 R118, -RZ, R117.H1_H1 ;  /* 0x30000075ff767230 */ /* 0x000fe40000004100 */
[C---:B------:R-:W-:Y:S01]  /*6310*/  FFMA R35, R81.reuse, R114, R35 ;  /* 0x0000007251237223 */ /* 0x040fe20000000023 */
[C---:B------:R-:W-:Y:S01]  /*6320*/  FFMA R32, R81.reuse, R113, R32 ;  /* 0x0000007151207223 */ /* 0x040fe20000000020 */
[----:B------:R-:W-:Y:S01]  /*6330*/  F2FP.F16.E4M3.UNPACK_B R141, R162.H1 ;  /* 0x000000a2ff8d723e */ /* 0x000fe200030006ff */
[----:B------:R-:W-:Y:S01]  /*6340*/  FFMA R33, R81, R116, R33 ;  /* 0x0000007451217223 */ /* 0x000fe20000000021 */
[----:B------:R-:W-:Y:S01]  /*6350*/  HADD2.F32 R117, -RZ, R119.H0_H0 ;  /* 0x20000077ff757230 */ /* 0x000fe20000004100 */
        /* <DEDUP_REMOVED lines=9> */
[----:B------:R1:W-:Y:S01]  /*63f0*/  STS.128 [R204+0x4010], R196 ;  /* 0x004010c4cc007388 */ /* 0x0003e20000000c00 */
[----:B------:R-:W-:Y:S01]  /*6400*/  FFMA R37, R81, R120, R37 ;  /* 0x0000007851257223 */ /* 0x000fe20000000025 */
[----:B------:R-:W-:Y:S01]  /*6410*/  F2FP.SATFINITE.E4M3.F32.PACK_AB_MERGE_C R200, R39, R34, RZ ;  /* 0x0000002227c8723e */ /* 0x000fe200048070ff */
[----:B------:R-:W-:Y:S02]  /*6420*/  HADD2.F32 R122, -RZ, R121.H1_H1 ;  /* 0x30000079ff7a7230 */ /* 0x000fe40000004100 */
[C---:B------:R-:W-:Y:S01]  /*6430*/  FMUL R38, R78.reuse, R42 ;  /* 0x0000002a4e267220 */ /* 0x040fe20000400000 */
[----:B------:R-:W-:Y:S01]  /*6440*/  HADD2.F32 R121, -RZ, R123.H0_H0 ;  /* 0x2000007bff797230 */ /* 0x000fe20000004100 */
[----:B------:R-:W-:Y:S01]  /*6450*/  F2FP.SATFINITE.E4M3.F32.PACK_AB_MERGE_C R200, R33, R32, R200 ;  /* 0x0000002021c8723e */ /* 0x000fe200048070c8 */
[----:B------:R-:W-:Y:S02]  /*6460*/  HADD2.F32 R144, -RZ, R143.H1_H1 ;  /* 0x3000008fff907230 */ /* 0x000fe40000004100 */
[C---:B------:R-:W-:Y:S01]  /*6470*/  FFMA R38, R81.reuse, R119, R38 ;  /* 0x0000007751267223 */ /* 0x040fe20000000026 */
[C---:B------:R-:W-:Y:S01]  /*6480*/  FMUL R43, R78.reuse, R43 ;  /* 0x0000002b4e2b7220 */ /* 0x040fe20000400000 */
[--C-:B------:R-:W-:Y:S02]  /*6490*/  HADD2.F32 R123, -RZ, R125.reuse.H0_H0 ;  /* 0x2000007dff7b7230 */ /* 0x100fe40000004100 */
[C---:B------:R-:W-:Y:S01]  /*64a0*/  FMUL R42, R78.reuse, R46 ;  /* 0x0000002e4e2a7220 */ /* 0x040fe20000400000 */
[----:B------:R-:W-:Y:S02]  /*64b0*/  HADD2.F32 R126, -RZ, R125.H1_H1 ;  /* 0x3000007dff7e7230 */ /* 0x000fe40000004100 */
[C---:B------:R-:W-:Y:S01]  /*64c0*/  FFMA R43, R81.reuse, R122, R43 ;  /* 0x0000007a512b7223 */ /* 0x040fe2000000002b */
[----:B------:R-:W-:Y:S01]  /*64d0*/  F2FP.F16.E4M3.UNPACK_B R145, R163.H1 ;  /* 0x000000a3ff91723e */ /* 0x000fe200030006ff */
[C---:B------:R-:W-:Y:S01]  /*64e0*/  FFMA R40, R81.reuse, R121, R40 ;  /* 0x0000007951287223 */ /* 0x040fe20000000028 */
[----:B------:R-:W-:Y:S01]  /*64f0*/  FFMA R41, R81, R124, R41 ;  /* 0x0000007c51297223 */ /* 0x000fe20000000029 */
[----:B------:R-:W-:Y:S01]  /*6500*/  ISETP.NE.AND P0, PT, R193, RZ, PT ;  /* 0x000000ffc100720c */ /* 0x000fe20003f05270 */
[----:B------:R-:W-:Y:S01]  /*6510*/  HADD2.F32 R125, -RZ, R127.H0_H0 ;  /* 0x2000007fff7d7230 */ /* 0x000fe20000004100 */
[----:B------:R-:W-:Y:S01]  /*6520*/  F2FP.SATFINITE.E4M3.F32.PACK_AB_MERGE_C R201, R43, R38, RZ ;  /* 0x000000262bc9723e */ /* 0x000fe200048070ff */
[----:B------:R-:W-:Y:S01]  /*6530*/  FFMA R42, R81, R123, R42 ;  /* 0x0000007b512a7223 */ /* 0x000fe2000000002a */
[C---:B------:R-:W-:Y:S01]  /*6540*/  FMUL R47, R78.reuse, R47 ;  /* 0x0000002f4e2f7220 */ /* 0x040fe20000400000 */
[--C-:B------:R-:W-:Y:S01]  /*6550*/  HADD2.F32 R127, -RZ, R129.reuse.H0_H0 ;  /* 0x20000081ff7f7230 */ /* 0x100fe20000004100 */
[----:B------:R-:W-:Y:S01]  /*6560*/  F2FP.SATFINITE.E4M3.F32.PACK_AB_MERGE_C R201, R37, R36, R201 ;  /* 0x0000002425c9723e */ /* 0x000fe200048070c9 */
[----:B------:R-:W-:Y:S02]  /*6570*/  HADD2.F32 R130, -RZ, R129.H1_H1 ;  /* 0x30000081ff827230 */ /* 0x000fe40000004100 */
[C---:B------:R-:W-:Y:S01]  /*6580*/  FFMA R47, R81.reuse, R126, R47 ;  /* 0x0000007e512f7223 */ /* 0x040fe2000000002f */
[C---:B------:R-:W-:Y:S01]  /*6590*/  FFMA R44, R81.reuse, R125, R44 ;  /* 0x0000007d512c7223 */ /* 0x040fe2000000002c */
[C---:B------:R-:W-:Y:S01]  /*65a0*/  FFMA R45, R81.reuse, R128, R45 ;  /* 0x00000080512d7223 */ /* 0x040fe2000000002d */
[----:B------:R-:W-:Y:S02]  /*65b0*/  HADD2.F32 R129, -RZ, R131.H0_H0 ;  /* 0x20000083ff817230 */ /* 0x000fe40000004100 */
[C---:B------:R-:W-:Y:S01]  /*65c0*/  FMUL R46, R78.reuse, R50 ;  /* 0x000000324e2e7220 */ /* 0x040fe20000400000 */
[C---:B------:R-:W-:Y:S01]  /*65d0*/  FMUL R51, R78.reuse, R51 ;  /* 0x000000334e337220 */ /* 0x040fe20000400000 */
[--C-:B------:R-:W-:Y:S02]  /*65e0*/  HADD2.F32 R131, -RZ, R133.reuse.H0_H0 ;  /* 0x20000085ff837230 */ /* 0x100fe40000004100 */
[C---:B------:R-:W-:Y:S01]  /*65f0*/  FMUL R50, R78.reuse, R54 ;  /* 0x000000364e327220 */ /* 0x040fe20000400000 */
[C---:B------:R-:W-:Y:S01]  /*6600*/  FFMA R46, R81.reuse, R127, R46 ;  /* 0x0000007f512e7223 */ /* 0x040fe2000000002e */
[----:B------:R-:W-:Y:S02]  /*6610*/  HADD2.F32 R134, -RZ, R133.H1_H1 ;  /* 0x30000085ff867230 */ /* 0x000fe40000004100 */
[C---:B------:R-:W-:Y:S01]  /*6620*/  FFMA R51, R81.reuse, R130, R51 ;  /* 0x0000008251337223 */ /* 0x040fe20000000033 */
[----:B------:R-:W-:Y:S02]  /*6630*/  HADD2.F32 R133, -RZ, R135.H0_H0 ;  /* 0x20000087ff857230 */ /* 0x000fe40000004100 */
[C---:B------:R-:W-:Y:S01]  /*6640*/  FMUL R55, R78.reuse, R55 ;  /* 0x000000374e377220 */ /* 0x040fe20000400000 */
[C---:B------:R-:W-:Y:S01]  /*6650*/  FFMA R48, R81.reuse, R129, R48 ;  /* 0x0000008151307223 */ /* 0x040fe20000000030 */
[C---:B------:R-:W-:Y:S01]  /*6660*/  FFMA R49, R81.reuse, R132, R49 ;  /* 0x0000008451317223 */ /* 0x040fe20000000031 */
[--C-:B------:R-:W-:Y:S02]  /*6670*/  HADD2.F32 R135, -RZ, R137.reuse.H0_H0 ;  /* 0x20000089ff877230 */ /* 0x100fe40000004100 */
[C---:B------:R-:W-:Y:S01]  /*6680*/  FFMA R50, R81.reuse, R131, R50 ;  /* 0x0000008351327223 */ /* 0x040fe20000000032 */
[----:B------:R-:W-:Y:S02]  /*6690*/  HADD2.F32 R138, -RZ, R137.H1_H1 ;  /* 0x30000089ff8a7230 */ /* 0x000fe40000004100 */
[C---:B------:R-:W-:Y:S01]  /*66a0*/  FMUL R54, R78.reuse, R58 ;  /* 0x0000003a4e367220 */ /* 0x040fe20000400000 */
[----:B------:R-:W-:Y:S02]  /*66b0*/  HADD2.F32 R137, -RZ, R139.H0_H0 ;  /* 0x2000008bff897230 */ /* 0x000fe40000004100 */
[C---:B------:R-:W-:Y:S01]  /*66c0*/  FFMA R55, R81.reuse, R134, R55 ;  /* 0x0000008651377223 */ /* 0x040fe20000000037 */
        /* <DEDUP_REMOVED lines=16> */
[----:B------:R-:W-:Y:S01]  /*67d0*/  FFMA R63, R81, R142, R63 ;  /* 0x0000008e513f7223 */ /* 0x000fe2000000003f */
[----:B------:R-:W-:Y:S01]  /*67e0*/  FMUL R67, R78, R67 ;  /* 0x000000434e437220 */ /* 0x000fe20000400000 */
[----:B------:R-:W-:Y:S01]  /*67f0*/  F2FP.SATFINITE.E4M3.F32.PACK_AB_MERGE_C R202, R47, R42, RZ ;  /* 0x0000002a2fca723e */ /* 0x000fe200048070ff */
[----:B------:R-:W-:Y:S01]  /*6800*/  FFMA R60, R81, R141, R60 ;  /* 0x0000008d513c7223 */ /* 0x000fe2000000003c */
[----:B------:R-:W-:Y:S01]  /*6810*/  F2FP.SATFINITE.E4M3.F32.PACK_AB_MERGE_C R203, R51, R46, RZ ;  /* 0x0000002e33cb723e */ /* 0x000fe200048070ff */
[C---:B------:R-:W-:Y:S01]  /*6820*/  FFMA R61, R81.reuse, R144, R61 ;  /* 0x00000090513d7223 */ /* 0x040fe2000000003d */
[C---:B------:R-:W-:Y:S01]  /*6830*/  FFMA R62, R81.reuse, R143, R62 ;  /* 0x0000008f513e7223 */ /* 0x040fe2000000003e */
[----:B------:R-:W-:Y:S01]  /*6840*/  FFMA R67, R81, R146, R67 ;  /* 0x0000009251437223 */ /* 0x000fe20000000043 */
[----:B------:R-:W-:Y:S02]  /*6850*/  F2FP.SATFINITE.E4M3.F32.PACK_AB_MERGE_C R202, R41, R40, R202 ;  /* 0x0000002829ca723e */ /* 0x000fe400048070ca */
[----:B------:R-:W-:Y:S02]  /*6860*/  F2FP.SATFINITE.E4M3.F32.PACK_AB_MERGE_C R203, R45, R44, R203 ;  /* 0x0000002c2dcb723e */ /* 0x000fe400048070cb */
[----:B------:R-:W-:Y:S02]  /*6870*/  F2FP.SATFINITE.E4M3.F32.PACK_AB_MERGE_C R212, R55, R50, RZ ;  /* 0x0000003237d4723e */ /* 0x000fe400048070ff */
[----:B------:R-:W-:Y:S01]  /*6880*/  F2FP.SATFINITE.E4M3.F32.PACK_AB_MERGE_C R213, R59, R54, RZ ;  /* 0x000000363bd5723e */ /* 0x000fe200048070ff */
[----:B------:R1:W-:Y:S01]  /*6890*/  STS.128 [R206+0x4020], R200 ;  /* 0x004020c8ce007388 */ /* 0x0003e20000000c00 */
[----:B------:R-:W-:Y:S02]  /*68a0*/  F2FP.SATFINITE.E4M3.F32.PACK_AB_MERGE_C R214, R63, R58, RZ ;  /* 0x0000003a3fd6723e */ /* 0x000fe400048070ff */
[----:B------:R-:W-:Y:S02]  /*68b0*/  F2FP.SATFINITE.E4M3.F32.PACK_AB_MERGE_C R215, R67, R62, RZ ;  /* 0x0000003e43d7723e */ /* 0x000fe400048070ff */
[----:B------:R-:W-:Y:S02]  /*68c0*/  F2FP.SATFINITE.E4M3.F32.PACK_AB_MERGE_C R212, R49, R48, R212 ;  /* 0x0000003031d4723e */ /* 0x000fe400048070d4 */
[----:B------:R-:W-:Y:S02]  /*68d0*/  F2FP.SATFINITE.E4M3.F32.PACK_AB_MERGE_C R213, R53, R52, R213 ;  /* 0x0000003435d5723e */ /* 0x000fe400048070d5 */
[----:B------:R-:W-:Y:S02]  /*68e0*/  F2FP.SATFINITE.E4M3.F32.PACK_AB_MERGE_C R214, R57, R56, R214 ;  /* 0x0000003839d6723e */ /* 0x000fe400048070d6 */
[----:B------:R-:W-:Y:S02]  /*68f0*/  F2FP.SATFINITE.E4M3.F32.PACK_AB_MERGE_C R215, R61, R60, R215 ;  /* 0x0000003c3dd7723e */ /* 0x000fe400048070d7 */
[----:B------:R-:W-:Y:S02]  /*6900*/  LEA R210, R181, UR49, 0x3 ;  /* 0x00000031b5d27c11 */ /* 0x000fe4000f8e18ff */
[----:B------:R-:W-:Y:S01]  /*6910*/  @P6 SHF.L.U32 R221, R180, 0x1f, RZ ;  /* 0x0000001fb4dd6819 */ /* 0x000fe200000006ff */
[----:B------:R1:W-:Y:S01]  /*6920*/  STS.128 [R205+0x4010], R212 ;  /* 0x004010d4cd007388 */ /* 0x0003e20000000c00 */
[----:B------:R-:W-:Y:S01]  /*6930*/  @!PT LDS RZ, [RZ] ;  /* 0x00000000fffff984 */ /* 0x000fe20000000800 */
[----:B------:R-:W-:Y:S01]  /*6940*/  @!PT LDS RZ, [RZ] ;  /* 0x00000000fffff984 */ /* 0x000fe20000000800 */
[----:B------:R-:W-:Y:S01]  /*6950*/  @!PT LDS RZ, [RZ] ;  /* 0x00000000fffff984 */ /* 0x000fe20000000800 */
[----:B------:R-:W-:Y:S01]  /*6960*/  @!PT LDS RZ, [RZ] ;  /* 0x00000000fffff984 */ /* 0x000fe20000000800 */
[----:B------:R2:W-:Y:S07]  /*6970*/  MEMBAR.ALL.CTA ;  /* 0x0000000000007992 */ /* 0x0005ee0000008000 */
[----:B--2---:R-:W2:Y:S02]  /*6980*/  FENCE.VIEW.ASYNC.S ;  /* 0x00000000000073c6 */ /* 0x004ea40000000000 */
[----:B--2---:R-:W-:Y:S06]  /*6990*/  BAR.SYNC.DEFER_BLOCKING 0x1, 0x80 ;  /* 0x0042000000007b1d */ /* 0x004fec0000010000 */
[----:B------:R-:W-:Y:S05]  /*69a0*/  @P0 BRA `(.L_x_96) ;  /* 0x0000000000280947 */ /* 0x000fea0003800000 */
[----:B------:R-:W-:Y:S02]  /*69b0*/  UIADD3 UR4, UPT, UPT, UR49, 0x4200, URZ ;  /* 0x0000420031047890 */ /* 0x000fe4000fffe0ff */
[----:B------:R-:W-:Y:S01]  /*69c0*/  UIADD3 UR6, UP0, UPT, UR52, 0x680, URZ ;  /* 0x0000068034067890 */ /* 0x000fe2000ff1e0ff */
[----:B------:R-:W-:Y:S03]  /*69d0*/  UMOV UR43, UR36 ;  /* 0x00000024002b7c82 */ /* 0x000fe60008000000 */
[----:B------:R-:W-:Y:S01]  /*69e0*/  MOV R192, UR4 ;  /* 0x0000000400c07c02 */ /* 0x000fe20008000f00 */
[----:B------:R-:W-:Y:S03]  /*69f0*/  UIADD3.X UR7, UPT, UPT, URZ, UR53, URZ, UP0, !UPT ;  /* 0x00000035ff077290 */ /* 0x000fe600087fe4ff */
[----:B------:R-:W-:Y:S11]  /*6a00*/  R2UR UR40, R192 ;  /* 0x00000000c02872ca */ /* 0x000ff600000e0000 */
[----:B------:R-:W-:Y:S02]  /*6a10*/  @!UPT UIADD3 URZ, UPT, UPT, URZ, URZ, URZ ;  /* 0x000000fffffff290 */ /* 0x000fe4000fffe0ff */
[----:B------:R2:W-:Y:S01]  /*6a20*/  UTMASTG.3D [UR40], [UR6] ;  /* 0x00000028060073b5 */ /* 0x0005e20008010000 */
[----:B------:R0:W-:Y:S01]  /*6a30*/  UTMACMDFLUSH ;  /* 0x00000000000079b7 */ /* 0x0001e20000000000 */
[----:B--2---:R-:W-:Y:S04]  /*6a40*/  DEPBAR.LE SB0, 0x1 ;  /* 0x000080400000791a */ /* 0x004fe80000000000 */
.L_x_96:
[----:B------:R-:W-:Y:S05]  /*6a50*/  BSYNC.RECONVERGENT B0 ;  /* 0x0000000000007941 */ /* 0x000fea0003800200 */
.L_x_95:
[----:B------:R-:W-:Y:S06]  /*6a60*/  BAR.SYNC.DEFER_BLOCKING 0x1, 0x80 ;  /* 0x0042000000007b1d */ /* 0x000fec0000010000 */
[----:B------:R-:W2:Y:S01]  /*6a70*/  @P6 SYNCS.PHASECHK.TRANS64.TRYWAIT P0, [R210+URZ+0x40], R221 ;  /* 0x000040ddd20065a7 */ /* 0x000ea200080011ff */
[----:B------:R-:W-:Y:S01]  /*6a80*/  BSSY B1, `(.L_x_97) ;  /* 0x0000023000017945 */ /* 0x000fe20003800000 */
[----:B--2---:R-:W-:Y:S03]  /*6a90*/  @P6 SEL R208, RZ, 0x1, !P0 ;  /* 0x00000001ffd06807 */ /* 0x004fe60004000000 */
[----:B------:R-:W-:Y:S05]  /*6aa0*/  @!P6 BRA `(.L_x_98) ;  /* 0x000000000080e947 */ /* 0x000fea0003800000 */
[----:B------:R-:W-:Y:S01]  /*6ab0*/  ISETP.NE.AND P1, PT, R209, RZ, PT ;  /* 0x000000ffd100720c */ /* 0x000fe20003f25270 */
[----:B------:R-:W-:Y:S01]  /*6ac0*/  BSSY B0, `(.L_x_99) ;  /* 0x000000a000007945 */ /* 0x000fe20003800000 */
[----:B------:R-:W-:Y:S11]  /*6ad0*/  ISETP.NE.AND P0, PT, R208, RZ, PT ;  /* 0x000000ffd000720c */ /* 0x000ff60003f05270 */
[----:B------:R-:W-:Y:S04]  /*6ae0*/  @P1 IMAD R0, R181, 0x2000, R190 ;  /* 0x00002000b5001824 */ /* 0x000fe800078e02be */
[C---:B------:R-:W-:Y:S01]  /*6af0*/  @P1 IMAD.IADD R2, R0.reuse, 0x1, R211 ;  /* 0x0000000100021824 */ /* 0x040fe200078e02d3 */
[----:B------:R-:W-:Y:S03]  /*6b00*/  @P1 IADD3 R219, PT, PT, R0, R219, RZ ;  /* 0x000000db00db1210 */ /* 0x000fe60007ffe0ff */
[----:B------:R-:W-:Y:S01]  /*6b10*/  @P1 IMAD.IADD R217, R217, 0x1, R2 ;  /* 0x00000001d9d91824 */ /* 0x000fe200078e0202 */
[----:B------:R-:W-:Y:S06]  /*6b20*/  @P0 BRA `(.L_x_100) ;  /* 0x00000000000c0947 */ /* 0x000fec0003800000 */
[----:B------:R-:W-:Y:S04]  /*6b30*/  SHF.L.U32 R3, R180, 0x1f, RZ ;  /* 0x0000001fb4037819 */ /* 0x000fe800000006ff */
[----:B------:R-:W2:Y:S02]  /*6b40*/  SYNCS.PHASECHK.TRANS64.TRYWAIT P0, [R210+URZ+0x40], R3 ;  /* 0x00004003d20075a7 */ /* 0x000ea400080011ff */
[----:B--2---:R-:W-:Y:S05]  /*6b50*/  @!P0 BRA `(.L_x_101) ;  /* 0x0000001c00b88947 */ /* 0x004fea0003800000 */
.L_x_100:
[----:B------:R-:W-:Y:S05]  /*6b60*/  BSYNC B0 ;  /* 0x0000000000007941 */ /* 0x000fea0003800000 */
.L_x_99:
[----:B------:R-:W-:Y:S01]  /*6b70*/  ISETP.NE.AND P0, PT, R209, RZ, PT ;  /* 0x000000ffd100720c */ /* 0x000fe20003f05270 */
[----:B--2---:R-:W-:Y:S02]  /*6b80*/  VIADD R210, R210, 0x50 ;  /* 0x00000050d2d27836 */ /* 0x004fe40000000000 */
[----:B------:R-:W-:Y:S02]  /*6b90*/  IMAD.U32 R3, RZ, RZ, UR37 ;  /* 0x00000025ff037e24 */ /* 0x000fe4000f8e00ff */
[----:B------:R-:W-:Y:S03]  /*6ba0*/  VIADD R181, R181, 0x1 ;  /* 0x00000001b5b57836 */ /* 0x000fe60000000000 */
[----:B------:R-:W-:Y:S05]  /*6bb0*/  PRMT R3, R3, 0x654, R210 ;  /* 0x0000065403037816 */ /* 0x000fea00000000d2 */
[----:B------:R2:W3:Y:S04]  /*6bc0*/  @P0 LDS.128 R148, [R0] ;  /* 0x0000000000940984 */ /* 0x0004e80000000c00 */
[----:B------:R2:W4:Y:S04]  /*6bd0*/  @P0 LDS.128 R152, [R2+0x10] ;  /* 0x0000100002980984 */ /* 0x0005280000000c00 */
        /* <DEDUP_REMOVED lines=9> */
[----:B------:R-:W-:Y:S01]  /*6c70*/  SEL R181, R181, RZ, P0 ;  /* 0x000000ffb5b57207 */ /* 0x000fe20000000000 */
[----:B-----5:R5:W-:Y:S02]  /*6c80*/  SYNCS.ARRIVE.TRANS64.RED.A1T0 RZ, [R3+URZ], RZ ;  /* 0x000000ff03ff79a7 */ /* 0x020be400081004ff */
[----:B-----5:R-:W-:Y:S04]  /*6c90*/  SEL R3, RZ, 0x1, P0 ;  /* 0x00000001ff037807 */ /* 0x020fe80000000000 */
[----:B--234-:R-:W-:Y:S02]  /*6ca0*/  LOP3.LUT R180, R180, R3, RZ, 0x3c, !PT ;  /* 0x00000003b4b47212 */ /* 0x01cfe400078e3cff */
.L_x_98:
[----:B------:R-:W-:Y:S05]  /*6cb0*/  BSYNC B1 ;  /* 0x0000000000017941 */ /* 0x000fea0003800000 */
.L_x_97:
[----:B------:R-:W-:Y:S05]  /*6cc0*/  VIADD R0, R80, 0x40 ;  /* 0x0000004050007836 */ /* 0x000fea0000000000 */
[----:B------:R-:W-:Y:S04]  /*6cd0*/  SHF.R.U32.HI R0, RZ, 0x15, R0 ;  /* 0x00000015ff007819 */ /* 0x000fe80000011600 */
[----:B------:R-:W-:Y:S11]  /*6ce0*/  LOP3.LUT P0, RZ, R0, 0x3, R173, 0x48, !PT ;  /* 0x0000000300ff7812 */ /* 0x000ff600078048ad */
[----:B------:R-:W-:Y:S02]  /*6cf0*/  @!UPT UIADD3 URZ, UPT, UPT, URZ, URZ, URZ ;  /* 0x000000fffffff290 */ /* 0x000fe4000fffe0ff */
[----:B------:R-:W-:Y:S05]  /*6d00*/  @!P0 BRA `(.L_x_102) ;  /* 0x0000000000408947 */ /* 0x000fea0003800000 */
[----:B------:R-:W2:Y:S01]  /*6d10*/  LDCU.64 UR8, c[0x4][0x70] ;  /* 0x01000e00ff0877ac */ /* 0x000ea20008000a00 */
[----:B------:R-:W-:Y:S01]  /*6d20*/  MOV R3, 0x0 ;  /* 0x0000000000037802 */ /* 0x000fe20000000f00 */
[----:B------:R-:W-:Y:S02]  /*6d30*/  HFMA2 R12, -RZ, RZ, 0, 5.9604644775390625e-08 ;  /* 0x00000001ff0c7431 */ /* 0x000fe400000001ff */
[----:B------:R-:W-:Y:S02]  /*6d40*/  IMAD.MOV.U32 R8, RZ, RZ, 0x192 ;  /* 0x00000192ff087424 */ /* 0x000fe400078e00ff */
[----:B------:R-:W-:Y:S01]  /*6d50*/  IMAD.MOV.U32 R13, RZ, RZ, RZ ;  /* 0x000000ffff0d7224 */ /* 0x000fe200078e00ff */
[----:B------:R-:W3:Y:S01]  /*6d60*/  LDCU.64 UR6, c[0x4][0x78] ;  /* 0x01000f00ff0677ac */ /* 0x000ee20008000a00 */
[----:B------:R-:W4:Y:S01]  /*6d70*/  LDC.64 R2, c[0x4][R3] ;  /* 0x0100000003027b82 */ /* 0x000f220000000a00 */
[----:B------:R-:W5:Y:S01]  /*6d80*/  LDCU.64 UR4, c[0x4][0x10] ;  /* 0x01000200ff0477ac */ /* 0x000f620008000a00 */
[----:B--2---:R-:W-:Y:S01]  /*6d90*/  MOV R5, UR9 ;  /* 0x0000000900057c02 */ /* 0x004fe20008000f00 */
[----:B------:R-:W-:Y:S01]  /*6da0*/  IMAD.U32 R4, RZ, RZ, UR8 ;  /* 0x00000008ff047e24 */ /* 0x000fe2000f8e00ff */
[----:B---3--:R-:W-:Y:S01]  /*6db0*/  MOV R7, UR7 ;  /* 0x0000000700077c02 */ /* 0x008fe20008000f00 */
[----:B------:R-:W-:Y:S01]  /*6dc0*/  IMAD.U32 R6, RZ, RZ, UR6 ;  /* 0x00000006ff067e24 */ /* 0x000fe2000f8e00ff */
[----:B-----5:R-:W-:Y:S01]  /*6dd0*/  MOV R11, UR5 ;  /* 0x00000005000b7c02 */ /* 0x020fe20008000f00 */
[----:B------:R-:W-:Y:S02]  /*6de0*/  IMAD.U32 R10, RZ, RZ, UR4 ;  /* 0x00000004ff0a7e24 */ /* 0x000fe4000f8e00ff */
[----:B------:R-:W-:Y:S07]  /*6df0*/  LEPC R20, `(.L_x_102) ;  /* 0x000000001014794e */ /* 0x000fee0000000000 */
[----:B-1--4-:R-:W-:Y:S05]  /*6e00*/  CALL.ABS.NOINC R2 ;  /* 0x0000000002007343 */ /* 0x012fea0003c00000 */
.L_x_102:
[----:B------:R-:W-:Y:S01]  /*6e10*/  ISETP.NE.AND P0, PT, R193, RZ, PT ;  /* 0x000000ffc100720c */ /* 0x000fe20003f05270 */
[----:B------:R-:W-:Y:S05]  /*6e20*/  WARPSYNC.ALL ;  /* 0x0000000000007948 */ /* 0x000fea0003800000 */
[----:B------:R-:W-:Y:S01]  /*6e30*/  R2UR UR4, R80 ;  /* 0x00000000500472ca */ /* 0x000fe200000e0000 */
[----:B------:R-:W-:Y:S01]  /*6e40*/  BSSY.RECONVERGENT B0, `(.L_x_103) ;  /* 0x000011d000007945 */ /* 0x000fe20003800200 */
[----:B------:R-:W-:Y:S02]  /*6e50*/  F2FP.F16.E4M3.UNPACK_B R11, R149 ;  /* 0x00000095ff0b723e */ /* 0x000fe400020006ff */
[----:B------:R-:W-:Y:S02]  /*6e60*/  F2FP.F16.E4M3.UNPACK_B R10, R150 ;  /* 0x00000096ff0a723e */ /* 0x000fe400020006ff */
[----:B------:R-:W-:Y:S01]  /*6e70*/  F2FP.F16.E4M3.UNPACK_B R9, R151 ;  /* 0x00000097ff09723e */ /* 0x000fe200020006ff */
[--C-:B------:R-:W-:Y:S01]  /*6e80*/  HADD2.F32 R83, -RZ, R11.reuse.H0_H0 ;  /* 0x2000000bff537230 */ /* 0x100fe20000004100 */
[----:B------:R-:W-:Y:S01]  /*6e90*/  F2FP.F16.E4M3.UNPACK_B R8, R152 ;  /* 0x00000098ff08723e */ /* 0x000fe200020006ff */
[----:B------:R-:W-:Y:S01]  /*6ea0*/  HADD2.F32 R84, -RZ, R11.H1_H1 ;  /* 0x3000000bff547230 */ /* 0x000fe20000004100 */
[----:B------:R-:W-:Y:S01]  /*6eb0*/  F2FP.F16.E4M3.UNPACK_B R7, R153 ;  /* 0x00000099ff07723e */ /* 0x000fe200020006ff */
[--C-:B------:R-:W-:Y:S01]  /*6ec0*/  HADD2.F32 R87, -RZ, R10.reuse.H0_H0 ;  /* 0x2000000aff577230 */ /* 0x100fe20000004100 */
[----:B------:R-:W-:Y:S01]  /*6ed0*/  F2FP.F16.E4M3.UNPACK_B R6, R154 ;  /* 0x0000009aff06723e */ /* 0x000fe200020006ff */
[----:B------:R-:W-:Y:S01]  /*6ee0*/  HADD2.F32 R88, -RZ, R10.H1_H1 ;  /* 0x3000000aff587230 */ /* 0x000fe20000004100 */
[----:B------:R-:W-:Y:S01]  /*6ef0*/  F2FP.F16.E4M3.UNPACK_B R5, R155 ;  /* 0x0000009bff05723e */ /* 0x000fe200020006ff */
[--C-:B------:R-:W-:Y:S01]  /*6f00*/  HADD2.F32 R91, -RZ, R9.reuse.H0_H0 ;  /* 0x20000009ff5b7230 */ /* 0x100fe20000004100 */
[----:B-1----:R-:W-:Y:S01]  /*6f10*/  F2FP.F16.E4M3.UNPACK_B R4, R156 ;  /* 0x0000009cff04723e */ /* 0x002fe200020006ff */
[----:B------:R-:W-:Y:S01]  /*6f20*/  HADD2.F32 R92, -RZ, R9.H1_H1 ;  /* 0x30000009ff5c7230 */ /* 0x000fe20000004100 */
[-C--:B------:R-:W-:Y:S01]  /*6f30*/  F2FP.F16.E4M3.UNPACK_B R2, R148.reuse ;  /* 0x00000094ff02723e */ /* 0x080fe200020006ff */
[--C-:B------:R-:W-:Y:S01]  /*6f40*/  HADD2.F32 R95, -RZ, R8.reuse.H0_H0 ;  /* 0x20000008ff5f7230 */ /* 0x100fe20000004100 */
[----:B------:R-:W-:Y:S01]  /*6f50*/  F2FP.F16.E4M3.UNPACK_B R148, R148.H1 ;  /* 0x00000094ff94723e */ /* 0x000fe200030006ff */
[----:B------:R-:W-:Y:S01]  /*6f60*/  HADD2.F32 R97, -RZ, R8.H1_H1 ;  /* 0x30000008ff617230 */ /* 0x000fe20000004100 */
[----:B------:R-:W-:Y:S01]  /*6f70*/  F2FP.F16.E4M3.UNPACK_B R149, R149.H1 ;  /* 0x00000095ff95723e */ /* 0x000fe200030006ff */
[--C-:B------:R-:W-:Y:S01]  /*6f80*/  HADD2.F32 R98, -RZ, R7.reuse.H0_H0 ;  /* 0x20000007ff627230 */ /* 0x100fe20000004100 */
[----:B------:R-:W-:Y:S01]  /*6f90*/  F2FP.F16.E4M3.UNPACK_B R150, R150.H1 ;  /* 0x00000096ff96723e */ /* 0x000fe200030006ff */
[----:B------:R-:W-:Y:S01]  /*6fa0*/  HADD2.F32 R101, -RZ, R7.H1_H1 ;  /* 0x30000007ff657230 */ /* 0x000fe20000004100 */
[----:B------:R-:W-:Y:S01]  /*6fb0*/  F2FP.F16.E4M3.UNPACK_B R151, R151.H1 ;  /* 0x00000097ff97723e */ /* 0x000fe200030006ff */
[--C-:B------:R-:W-:Y:S01]  /*6fc0*/  HADD2.F32 R102, -RZ, R6.reuse.H0_H0 ;  /* 0x20000006ff667230 */ /* 0x100fe20000004100 */
[----:B------:R-:W-:Y:S01]  /*6fd0*/  F2FP.F16.E4M3.UNPACK_B R138, R163 ;  /* 0x000000a3ff8a723e */ /* 0x000fe200020006ff */
[----:B------:R-:W-:Y:S01]  /*6fe0*/  HADD2.F32 R105, -RZ, R6.H1_H1 ;  /* 0x30000006ff697230 */ /* 0x000fe20000004100 */
[----:B------:R-:W-:Y:S01]  /*6ff0*/  R2UR UR5, R207 ;  /* 0x00000000cf0572ca */ /* 0x000fe200000e0000 */
        /* <DEDUP_REMOVED lines=8> */
[----:B------:R-:W1:Y:S01]  /*7080*/  LDTM.x64 R4, tmem[UR4+0x40] ;  /* 0x00004004000479ee */ /* 0x000e620008340000 */
[--C-:B------:R-:W-:Y:S01]  /*7090*/  HADD2.F32 R0, -RZ, R2.reuse.H0_H0 ;  /* 0x20000002ff007230 */ /* 0x100fe20000004100 */
[----:B------:R-:W-:Y:S01]  /*70a0*/  NOP ;  /* 0x0000000000007918 */ /* 0x000fe20000000000 */
[----:B------:R-:W-:Y:S01]  /*70b0*/  HADD2.F32 R2, -RZ, R2.H1_H1 ;  /* 0x30000002ff027230 */ /* 0x000fe20000004100 */
[----:B------:R-:W-:Y:S01]  /*70c0*/  UIADD3 UR5, UPT, UPT, UR5, 0xb0, URZ ;  /* 0x000000b005057890 */ /* 0x000fe2000fffe0ff */
[--C-:B------:R-:W-:Y:S01]  /*70d0*/  HADD2.F32 R86, -RZ, R149.reuse.H1_H1 ;  /* 0x30000095ff567230 */ /* 0x100fe20000004100 */
[----:B------:R-:W-:Y:S01]  /*70e0*/  F2FP.F16.E4M3.UNPACK_B R132, R161 ;  /* 0x000000a1ff84723e */ /* 0x000fe200020006ff */
[--C-:B------:R-:W-:Y:S01]  /*70f0*/  HADD2.F32 R114, -RZ, R116.reuse.H0_H0 ;  /* 0x20000074ff727230 */ /* 0x100fe20000004100 */
[----:B------:R-:W-:Y:S01]  /*7100*/  UPRMT UR5, UR37, 0x654, UR5 ;  /* 0x0000065425057896 */ /* 0x000fe20008000005 */
[----:B------:R-:W-:Y:S01]  /*7110*/  HADD2.F32 R117, -RZ, R116.H1_H1 ;  /* 0x30000074ff757230 */ /* 0x000fe20000004100 */
[----:B------:R-:W-:Y:S01]  /*7120*/  F2FP.F16.E4M3.UNPACK_B R136, R162 ;  /* 0x000000a2ff88723e */ /* 0x000fe200020006ff */
[--C-:B------:R-:W-:Y:S01]  /*7130*/  HADD2.F32 R118, -RZ, R120.reuse.H0_H0 ;  /* 0x20000078ff767230 */ /* 0x100fe20000004100 */
[----:B------:R-:W-:Y:S01]  /*7140*/  F2FP.F16.E4M3.UNPACK_B R152, R152.H1 ;  /* 0x00000098ff98723e */ /* 0x000fe200030006ff */
[----:B------:R-:W-:Y:S01]  /*7150*/  HADD2.F32 R121, -RZ, R120.H1_H1 ;  /* 0x30000078ff797230 */ /* 0x000fe20000004100 */
[----:B------:R-:W-:Y:S01]  /*7160*/  F2FP.F16.E4M3.UNPACK_B R153, R153.H1 ;  /* 0x00000099ff99723e */ /* 0x000fe200030006ff */
[--C-:B------:R-:W-:Y:S01]  /*7170*/  HADD2.F32 R122, -RZ, R124.reuse.H0_H0 ;  /* 0x2000007cff7a7230 */ /* 0x100fe20000004100 */
[----:B------:R-:W-:Y:S01]  /*7180*/  F2FP.F16.E4M3.UNPACK_B R154, R154.H1 ;  /* 0x0000009aff9a723e */ /* 0x000fe200030006ff */
[----:B-1----:R-:W-:Y:S01]  /*7190*/  SYNCS.ARRIVE.TRANS64.RED.A1T0 RZ, [UR5], RZ ;  /* 0x000000ffffff79a7 */ /* 0x002fe20008100405 */
[----:B------:R-:W-:Y:S01]  /*71a0*/  HADD2.F32 R125, -RZ, R124.H1_H1 ;  /* 0x3000007cff7d7230 */ /* 0x000fe20000004100 */
[----:B------:R-:W-:Y:S01]  /*71b0*/  F2FP.F16.E4M3.UNPACK_B R155, R155.H1 ;  /* 0x0000009bff9b723e */ /* 0x000fe200030006ff */
[--C-:B------:R-:W-:Y:S01]  /*71c0*/  HADD2.F32 R126, -RZ, R128.reuse.H0_H0 ;  /* 0x20000080ff7e7230 */ /* 0x100fe20000004100 */
[----:B------:R-:W-:Y:S01]  /*71d0*/  F2FP.F16.E4M3.UNPACK_B R156, R156.H1 ;  /* 0x0000009cff9c723e */ /* 0x000fe200030006ff */
[----:B------:R-:W-:Y:S01]  /*71e0*/  HADD2.F32 R129, -RZ, R128.H1_H1 ;  /* 0x30000080ff817230 */ /* 0x000fe20000004100 */
[----:B------:R-:W-:Y:S01]  /*71f0*/  F2FP.F16.E4M3.UNPACK_B R157, R157.H1 ;  /* 0x0000009dff9d723e */ /* 0x000fe200030006ff */
[C---:B------:R-:W-:Y:S01]  /*7200*/  FMUL R4, R78.reuse, R4 ;  /* 0x000000044e047220 */ /* 0x040fe20000400000 */
[C---:B------:R-:W-:Y:S01]  /*7210*/  FMUL R5, R78.reuse, R5 ;  /* 0x000000054e057220 */ /* 0x040fe20000400000 */
[----:B------:R-:W-:Y:S02]  /*7220*/  HADD2.F32 R3, -RZ, R148.H0_H0 ;  /* 0x20000094ff037230 */ /* 0x000fe40000004100 */
        /* <DEDUP_REMOVED lines=9> */
[C---:B------:R-:W-:Y:S01]  /*72c0*/  FMUL R2, R78.reuse, R21 ;  /* 0x000000154e027220 */ /* 0x040fe20000400000 */
[C---:B------:R-:W-:Y:S01]  /*72d0*/  FMUL R21, R78.reuse, R28 ;  /* 0x0000001c4e157220 */ /* 0x040fe20000400000 */
[----:B------:R-:W-:Y:S02]  /*72e0*/  HADD2.F32 R130, -RZ, R132.H0_H0 ;  /* 0x20000084ff827230 */ /* 0x000fe40000004100 */
[C---:B------:R-:W-:Y:S01]  /*72f0*/  FMUL R6, R78.reuse, R6 ;  /* 0x000000064e067220 */ /* 0x040fe20000400000 */
[----:B------:R-:W-:Y:S02]  /*7300*/  HADD2.F32 R82, -RZ, R148.H1_H1 ;  /* 0x30000094ff527230 */ /* 0x000fe40000004100 */
[C---:B------:R-:W-:Y:S01]  /*7310*/  FMUL R7, R78.reuse, R7 ;  /* 0x000000074e077220 */ /* 0x040fe20000400000 */
[----:B------:R-:W-:Y:S02]  /*7320*/  HADD2.F32 R85, -RZ, R149.H0_H0 ;  /* 0x20000095ff557230 */ /* 0x000fe40000004100 */
[C---:B------:R-:W-:Y:S01]  /*7330*/  FFMA R6, R81.reuse, R3, R6 ;  /* 0x0000000351067223 */ /* 0x040fe20000000006 */
[----:B------:R-:W-:Y:S02]  /*7340*/  HADD2.F32 R133, -RZ, R132.H1_H1 ;  /* 0x30000084ff857230 */ /* 0x000fe40000004100 */
[C---:B------:R-:W-:Y:S01]  /*7350*/  FFMA R7, R81.reuse, R82, R7 ;  /* 0x0000005251077223 */ /* 0x040fe20000000007 */
[C---:B------:R-:W-:Y:S01]  /*7360*/  FFMA R8, R81.reuse, R83, R8 ;  /* 0x0000005351087223 */ /* 0x040fe20000000008 */
[C---:B------:R-:W-:Y:S01]  /*7370*/  FFMA R9, R81.reuse, R84, R9 ;  /* 0x0000005451097223 */ /* 0x040fe20000000009 */
[--C-:B------:R-:W-:Y:S02]  /*7380*/  HADD2.F32 R82, -RZ, R138.reuse.H0_H0 ;  /* 0x2000008aff527230 */ /* 0x100fe40000004100 */
[C---:B------:R-:W-:Y:S01]  /*7390*/  FMUL R10, R78.reuse, R10 ;  /* 0x0000000a4e0a7220 */ /* 0x040fe20000400000 */
[----:B------:R-:W-:Y:S02]  /*73a0*/  HADD2.F32 R83, -RZ, R138.H1_H1 ;  /* 0x3000008aff537230 */ /* 0x000fe40000004100 */
[C---:B------:R-:W-:Y:S01]  /*73b0*/  FMUL R11, R78.reuse, R11 ;  /* 0x0000000b4e0b7220 */ /* 0x040fe20000400000 */
[----:B------:R-:W-:Y:S02]  /*73c0*/  HADD2.F32 R89, -RZ, R150.H0_H0 ;  /* 0x20000096ff597230 */ /* 0x000fe40000004100 */
[C---:B------:R-:W-:Y:S01]  /*73d0*/  FFMA R10, R81.reuse, R85, R10 ;  /* 0x00000055510a7223 */ /* 0x040fe2000000000a */
[--C-:B------:R-:W-:Y:S02]  /*73e0*/  HADD2.F32 R134, -RZ, R136.reuse.H0_H0 ;  /* 0x20000088ff867230 */ /* 0x100fe40000004100 */
[C---:B------:R-:W-:Y:S01]  /*73f0*/  FFMA R11, R81.reuse, R86, R11 ;  /* 0x00000056510b7223 */ /* 0x040fe2000000000b */
[C---:B------:R-:W-:Y:S01]  /*7400*/  FFMA R12, R81.reuse, R87, R12 ;  /* 0x00000057510c7223 */ /* 0x040fe2000000000c */
[----:B------:R-:W-:Y:S01]  /*7410*/  FFMA R13, R81, R88, R13 ;  /* 0x00000058510d7223 */ /* 0x000fe2000000000d */
[----:B------:R-:W-:Y:S01]  /*7420*/  F2FP.SATFINITE.E4M3.F32.PACK_AB_MERGE_C R86, R7, R6, RZ ;  /* 0x000000060756723e */ /* 0x000fe200048070ff */
[C---:B------:R-:W-:Y:S01]  /*7430*/  FMUL R7, R78.reuse, R24 ;  /* 0x000000184e077220 */ /* 0x040fe20000400000 */
[----:B------:R-:W-:Y:S01]  /*7440*/  F2FP.SATFINITE.E4M3.F32.PACK_AB_MERGE_C R138, R11, R10, RZ ;  /* 0x0000000a0b8a723e */ /* 0x000fe200048070ff */
[C---:B------:R-:W-:Y:S01]  /*7450*/  FMUL R10, R78.reuse, R25 ;  /* 0x000000194e0a7220 */ /* 0x040fe20000400000 */
[C---:B------:R-:W-:Y:S01]  /*7460*/  FMUL R25, R78.reuse, R32 ;  /* 0x000000204e197220 */ /* 0x040fe20000400000 */
[----:B------:R-:W-:Y:S02]  /*7470*/  HADD2.F32 R137, -RZ, R136.H1_H1 ;  /* 0x30000088ff897230 */ /* 0x000fe40000004100 */
[C---:B------:R-:W-:Y:S01]  /*7480*/  FMUL R14, R78.reuse, R14 ;  /* 0x0000000e4e0e7220 */ /* 0x040fe20000400000 */
[----:B------:R-:W-:Y:S02]  /*7490*/  HADD2.F32 R90, -RZ, R150.H1_H1 ;  /* 0x30000096ff5a7230 */ /* 0x000fe40000004100 */
[C---:B------:R-:W-:Y:S01]  /*74a0*/  FMUL R15, R78.reuse, R15 ;  /* 0x0000000f4e0f7220 */ /* 0x040fe20000400000 */
[--C-:B------:R-:W-:Y:S02]  /*74b0*/  HADD2.F32 R93, -RZ, R151.reuse.H0_H0 ;  /* 0x20000097ff5d7230 */ /* 0x100fe40000004100 */
[C---:B------:R-:W-:Y:S01]  /*74c0*/  FFMA R14, R81.reuse, R89, R14 ;  /* 0x00000059510e7223 */ /* 0x040fe2000000000e */
[----:B------:R-:W-:Y:S02]  /*74d0*/  HADD2.F32 R94, -RZ, R151.H1_H1 ;  /* 0x30000097ff5e7230 */ /* 0x000fe40000004100 */
[C---:B------:R-:W-:Y:S01]  /*74e0*/  FFMA R15, R81.reuse, R90, R15 ;  /* 0x0000005a510f7223 */ /* 0x040fe2000000000f */
[C---:B------:R-:W-:Y:S01]  /*74f0*/  FFMA R16, R81.reuse, R91, R16 ;  /* 0x0000005b51107223 */ /* 0x040fe20000000010 */
[----:B------:R-:W-:Y:S01]  /*7500*/  FFMA R17, R81, R92, R17 ;  /* 0x0000005c51117223 */ /* 0x000fe20000000011 */
[C---:B------:R-:W-:Y:S01]  /*7510*/  FMUL R18, R78.reuse, R18 ;  /* 0x000000124e127220 */ /* 0x040fe20000400000 */
[C---:B------:R-:W-:Y:S01]  /*7520*/  FMUL R19, R78.reuse, R19 ;  /* 0x000000134e137220 */ /* 0x040fe20000400000 */
[--C-:B------:R-:W-:Y:S01]  /*7530*/  HADD2.F32 R96, -RZ, R152.reuse.H0_H0 ;  /* 0x20000098ff607230 */ /* 0x100fe20000004100 */
[----:B------:R-:W-:Y:S01]  /*7540*/  F2FP.SATFINITE.E4M3.F32.PACK_AB_MERGE_C R14, R15, R14, RZ ;  /* 0x0000000e0f0e723e */ /* 0x000fe200048070ff */
[C---:B------:R-:W-:Y:S01]  /*7550*/  FFMA R18, R81.reuse, R93, R18 ;  /* 0x0000005d51127223 */ /* 0x040fe20000000012 */
[C---:B------:R-:W-:Y:S01]  /*7560*/  FFMA R19, R81.reuse, R94, R19 ;  /* 0x0000005e51137223 */ /* 0x040fe20000000013 */
[C---:B------:R-:W-:Y:S01]  /*7570*/  FFMA R0, R81.reuse, R95, R0 ;  /* 0x0000005f51007223 */ /* 0x040fe20000000000 */
[----:B------:R-:W-:Y:S01]  /*7580*/  FFMA R2, R81, R97, R2 ;  /* 0x0000006151027223 */ /* 0x000fe20000000002 */
[----:B------:R-:W-:Y:S02]  /*7590*/  HADD2.F32 R99, -RZ, R152.H1_H1 ;  /* 0x30000098ff637230 */ /* 0x000fe40000004100 */
[C---:B------:R-:W-:Y:S01]  /*75a0*/  FMUL R3, R78.reuse, R22 ;  /* 0x000000164e037220 */ /* 0x040fe20000400000 */
[----:B------:R-:W-:Y:S01]  /*75b0*/  F2FP.SATFINITE.E4M3.F32.PACK_AB_MERGE_C R18, R19, R18, RZ ;  /* 0x000000121312723e */ /* 0x000fe200048070ff */
[C---:B------:R-:W-:Y:S01]  /*75c0*/  FMUL R22, R78.reuse, R29 ;  /* 0x0000001d4e167220 */ /* 0x040fe20000400000 */
[C---:B------:R-:W-:Y:S01]  /*75d0*/  FMUL R29, R78.reuse, R36 ;  /* 0x000000244e1d7220 */ /* 0x040fe20000400000 */
[C---:B------:R-:W-:Y:S01]  /*75e0*/  FFMA R3, R81.reuse, R96, R3 ;  /* 0x0000006051037223 */ /* 0x040fe20000000003 */
[C---:B------:R-:W-:Y:S01]  /*75f0*/  FMUL R6, R78.reuse, R23 ;  /* 0x000000174e067220 */ /* 0x040fe20000400000 */
[--C-:B------:R-:W-:Y:S02]  /*7600*/  HADD2.F32 R100, -RZ, R153.reuse.H0_H0 ;  /* 0x20000099ff647230 */ /* 0x100fe40000004100 */
[C---:B------:R-:W-:Y:S01]  /*7610*/  FMUL R11, R78.reuse, R26 ;  /* 0x0000001a4e0b7220 */ /* 0x040fe20000400000 */
[----:B------:R-:W-:Y:S02]  /*7620*/  HADD2.F32 R103, -RZ, R153.H1_H1 ;  /* 0x30000099ff677230 */ /* 0x000fe40000004100 */
[C---:B------:R-:W-:Y:S01]  /*7630*/  FFMA R6, R81.reuse, R99, R6 ;  /* 0x0000006351067223 */ /* 0x040fe20000000006 */
[C---:B------:R-:W-:Y:S01]  /*7640*/  FFMA R7, R81.reuse, R98, R7 ;  /* 0x0000006251077223 */ /* 0x040fe20000000007 */
[C---:B------:R-:W-:Y:S01]  /*7650*/  FFMA R10, R81.reuse, R101, R10 ;  /* 0x00000065510a7223 */ /* 0x040fe2000000000a */
[C---:B------:R-:W-:Y:S01]  /*7660*/  FFMA R11, R81.reuse, R100, R11 ;  /* 0x00000064510b7223 */ /* 0x040fe2000000000b */
[----:B------:R-:W-:Y:S01]  /*7670*/  FMUL R26, R78, R33 ;  /* 0x000000214e1a7220 */ /* 0x000fe20000400000 */
[----:B------:R-:W-:Y:S01]  /*7680*/  F2FP.SATFINITE.E4M3.F32.PACK_AB_MERGE_C R3, R6, R3, RZ ;  /* 0x000000030603723e */ /* 0x000fe200048070ff */
[C---:B------:R-:W-:Y:S01]  /*7690*/  FMUL R33, R78.reuse, R40 ;  /* 0x000000284e217220 */ /* 0x040fe20000400000 */
        /* <DEDUP_REMOVED lines=8> */
[C---:B------:R-:W-:Y:S01]  /*7720*/  FMUL R30, R78.reuse, R37 ;  /* 0x000000254e1e7220 */ /* 0x040fe20000400000 */
[C---:B------:R-:W-:Y:S01]  /*7730*/  FMUL R37, R78.reuse, R44 ;  /* 0x0000002c4e257220 */ /* 0x040fe20000400000 */
[C---:B------:R-:W-:Y:S01]  /*7740*/  FMUL R24, R78.reuse, R31 ;  /* 0x0000001f4e187220 */ /* 0x040fe20000400000 */
[----:B------:R-:W-:Y:S01]  /*7750*/  F2FP.F16.E4M3.UNPACK_B R158, R158.H1 ;  /* 0x0000009eff9e723e */ /* 0x000fe200030006ff */
[--C-:B------:R-:W-:Y:S02]  /*7760*/  HADD2.F32 R108, -RZ, R155.reuse.H0_H0 ;  /* 0x2000009bff6c7230 */ /* 0x100fe40000004100 */
[----:B------:R-:W-:Y:S01]  /*7770*/  FMUL R27, R78, R34 ;  /* 0x000000224e1b7220 */ /* 0x000fe20000400000 */
[----:B------:R-:W-:Y:S02]  /*7780*/  HADD2.F32 R111, -RZ, R155.H1_H1 ;  /* 0x3000009bff6f7230 */ /* 0x000fe40000004100 */
[C---:B------:R-:W-:Y:S01]  /*7790*/  FFMA R24, R81.reuse, R107, R24 ;  /* 0x0000006b51187223 */ /* 0x040fe20000000018 */
[----:B------:R-:W-:Y:S01]  /*77a0*/  F2FP.F16.E4M3.UNPACK_B R159, R159.H1 ;  /* 0x0000009fff9f723e */ /* 0x000fe200030006ff */
[C---:B------:R-:W-:Y:S01]  /*77b0*/  FFMA R25, R81.reuse, R106, R25 ;  /* 0x0000006a51197223 */ /* 0x040fe20000000019 */
[C---:B------:R-:W-:Y:S01]  /*77c0*/  FFMA R26, R81.reuse, R109, R26 ;  /* 0x0000006d511a7223 */ /* 0x040fe2000000001a */
[----:B------:R-:W-:Y:S01]  /*77d0*/  F2FP.F16.E4M3.UNPACK_B R160, R160.H1 ;  /* 0x000000a0ffa0723e */ /* 0x000fe200030006ff */
[C---:B------:R-:W-:Y:S01]  /*77e0*/  FFMA R27, R81.reuse, R108, R27 ;  /* 0x0000006c511b7223 */ /* 0x040fe2000000001b */
[----:B------:R-:W-:Y:S01]  /*77f0*/  F2FP.SATFINITE.E4M3.F32.PACK_AB_MERGE_C R6, R24, R23, RZ ;  /* 0x000000171806723e */ /* 0x000fe200048070ff */
[C---:B------:R-:W-:Y:S01]  /*7800*/  FMUL R34, R78.reuse, R41 ;  /* 0x000000294e227220 */ /* 0x040fe20000400000 */
[C---:B------:R-:W-:Y:S01]  /*7810*/  FMUL R41, R78.reuse, R48 ;  /* 0x000000304e297220 */ /* 0x040fe20000400000 */
[----:B------:R-:W-:Y:S01]  /*7820*/  FMUL R28, R78, R35 ;  /* 0x000000234e1c7220 */ /* 0x000fe20000400000 */
[----:B------:R-:W-:Y:S01]  /*7830*/  F2FP.F16.E4M3.UNPACK_B R161, R161.H1 ;  /* 0x000000a1ffa1723e */ /* 0x000fe200030006ff */
[--C-:B------:R-:W-:Y:S01]  /*7840*/  HADD2.F32 R112, -RZ, R156.reuse.H0_H0 ;  /* 0x2000009cff707230 */ /* 0x100fe20000004100 */
[----:B------:R-:W-:Y:S01]  /*7850*/  F2FP.SATFINITE.E4M3.F32.PACK_AB_MERGE_C R6, R22, R21, R6 ;  /* 0x000000151606723e */ /* 0x000fe20004807006 */
[C---:B------:R-:W-:Y:S01]  /*7860*/  FFMA R28, R81.reuse, R111, R28 ;  /* 0x0000006f511c7223 */ /* 0x040fe2000000001c */
[C---:B------:R-:W-:Y:S01]  /*7870*/  FFMA R29, R81.reuse, R110, R29 ;  /* 0x0000006e511d7223 */ /* 0x040fe2000000001d */
[C---:B------:R-:W-:Y:S01]  /*7880*/  FFMA R30, R81.reuse, R113, R30 ;  /* 0x00000071511e7223 */ /* 0x040fe2000000001e */
[----:B------:R-:W-:Y:S02]  /*7890*/  HADD2.F32 R115, -RZ, R156.H1_H1 ;  /* 0x3000009cff737230 */ /* 0x000fe40000004100 */
[C---:B------:R-:W-:Y:S01]  /*78a0*/  FMUL R31, R78.reuse, R38 ;  /* 0x000000264e1f7220 */ /* 0x040fe20000400000 */
[----:B------:R-:W-:Y:S01]  /*78b0*/  F2FP.F16.E4M3.UNPACK_B R162, R162.H1 ;  /* 0x000000a2ffa2723e */ /* 0x000fe200030006ff */
[C---:B------:R-:W-:Y:S01]  /*78c0*/  FMUL R38, R78.reuse, R45 ;  /* 0x0000002d4e267220 */ /* 0x040fe20000400000 */
[C---:B------:R-:W-:Y:S01]  /*78d0*/  FMUL R45, R78.reuse, R52 ;  /* 0x000000344e2d7220 */ /* 0x040fe20000400000 */
[----:B------:R-:W-:Y:S01]  /*78e0*/  F2FP.F16.E4M3.UNPACK_B R163, R163.H1 ;  /* 0x000000a3ffa3723e */ /* 0x000fe200030006ff */
[----:B------:R-:W-:Y:S01]  /*78f0*/  FFMA R31, R81, R112, R31 ;  /* 0x00000070511f7223 */ /* 0x000fe2000000001f */
[----:B------:R-:W-:Y:S01]  /*7900*/  FMUL R52, R78, R59 ;  /* 0x0000003b4e347220 */ /* 0x000fe20000400000 */
[----:B------:R-:W-:Y:S01]  /*7910*/  IADD3 R76, PT, PT, R76, 0x1, RZ ;  /* 0x000000014c4c7810 */ /* 0x000fe20007ffe0ff */
[C---:B------:R-:W-:Y:S01]  /*7920*/  FMUL R59, R78.reuse, R66 ;  /* 0x000000424e3b7220 */ /* 0x040fe20000400000 */
[----:B------:R-:W-:Y:S01]  /*7930*/  F2FP.SATFINITE.E4M3.F32.PACK_AB_MERGE_C R66, R13, R12, R14 ;  /* 0x0000000c0d42723e */ /* 0x000fe2000480700e */
[C---:B------:R-:W-:Y:S01]  /*7940*/  FMUL R32, R78.reuse, R39 ;  /* 0x000000274e207220 */ /* 0x040fe20000400000 */
[--C-:B------:R-:W-:Y:S02]  /*7950*/  HADD2.F32 R116, -RZ, R157.reuse.H0_H0 ;  /* 0x2000009dff747230 */ /* 0x100fe40000004100 */
[C---:B------:R-:W-:Y:S01]  /*7960*/  FMUL R35, R78.reuse, R42 ;  /* 0x0000002a4e237220 */ /* 0x040fe20000400000 */
[----:B------:R-:W-:Y:S02]  /*7970*/  HADD2.F32 R119, -RZ, R157.H1_H1 ;  /* 0x3000009dff777230 */ /* 0x000fe40000004100 */
[C---:B------:R-:W-:Y:S01]  /*7980*/  FFMA R32, R81.reuse, R115, R32 ;  /* 0x0000007351207223 */ /* 0x040fe20000000020 */
[----:B------:R-:W-:Y:S01]  /*7990*/  FMUL R36, R78, R43 ;  /* 0x0000002b4e247220 */ /* 0x000fe20000400000 */
[C---:B------:R-:W-:Y:S01]  /*79a0*/  FFMA R33, R81.reuse, R114, R33 ;  /* 0x0000007251217223 */ /* 0x040fe20000000021 */
[C---:B------:R-:W-:Y:S01]  /*79b0*/  FFMA R34, R81.reuse, R117, R34 ;  /* 0x0000007551227223 */ /* 0x040fe20000000022 */
[--C-:B------:R-:W-:Y:S01]  /*79c0*/  HADD2.F32 R120, -RZ, R158.reuse.H0_H0 ;  /* 0x2000009eff787230 */ /* 0x100fe20000004100 */
[----:B------:R-:W-:Y:S01]  /*79d0*/  F2FP.SATFINITE.E4M3.F32.PACK_AB_MERGE_C R32, R32, R31, RZ ;  /* 0x0000001f2020723e */ /* 0x000fe200048070ff */
[C---:B------:R-:W-:Y:S01]  /*79e0*/  FFMA R35, R81.reuse, R116, R35 ;  /* 0x0000007451237223 */ /* 0x040fe20000000023 */
[----:B------:R-:W-:Y:S02]  /*79f0*/  HADD2.F32 R123, -RZ, R158.H1_H1 ;  /* 0x3000009eff7b7230 */ /* 0x000fe40000004100 */
[----:B------:R-:W-:Y:S01]  /*7a00*/  FMUL R39, R78, R46 ;  /* 0x0000002e4e277220 */ /* 0x000fe20000400000 */
[----:B------:R-:W-:Y:S01]  /*7a10*/  F2FP.SATFINITE.E4M3.F32.PACK_AB_MERGE_C R32, R30, R29, R32 ;  /* 0x0000001d1e20723e */ /* 0x000fe20004807020 */
[C---:B------:R-:W-:Y:S01]  /*7a20*/  FFMA R36, R81.reuse, R119, R36 ;  /* 0x0000007751247223 */ /* 0x040fe20000000024 */
[C---:B------:R-:W-:Y:S01]  /*7a30*/  FMUL R40, R78.reuse, R47 ;  /* 0x0000002f4e287220 */ /* 0x040fe20000400000 */
[C---:B------:R-:W-:Y:S01]  /*7a40*/  FFMA R37, R81.reuse, R118, R37 ;  /* 0x0000007651257223 */ /* 0x040fe20000000025 */
[C---:B------:R-:W-:Y:S01]  /*7a50*/  FFMA R38, R81.reuse, R121, R38 ;  /* 0x0000007951267223 */ /* 0x040fe20000000026 */
[C---:B------:R-:W-:Y:S01]  /*7a60*/  FMUL R42, R78.reuse, R49 ;  /* 0x000000314e2a7220 */ /* 0x040fe20000400000 */
[--C-:B------:R-:W-:Y:S02]  /*7a70*/  HADD2.F32 R124, -RZ, R159.reuse.H0_H0 ;  /* 0x2000009fff7c7230 */ /* 0x100fe40000004100 */
[C---:B------:R-:W-:Y:S01]  /*7a80*/  FFMA R39, R81.reuse, R120, R39 ;  /* 0x0000007851277223 */ /* 0x040fe20000000027 */
[----:B------:R-:W-:Y:S02]  /*7a90*/  HADD2.F32 R127, -RZ, R159.H1_H1 ;  /* 0x3000009fff7f7230 */ /* 0x000fe40000004100 */
[C---:B------:R-:W-:Y:S01]  /*7aa0*/  FMUL R43, R78.reuse, R50 ;  /* 0x000000324e2b7220 */ /* 0x040fe20000400000 */
[C---:B------:R-:W-:Y:S01]  /*7ab0*/  FFMA R40, R81.reuse, R123, R40 ;  /* 0x0000007b51287223 */ /* 0x040fe20000000028 */
[C---:B------:R-:W-:Y:S01]  /*7ac0*/  FMUL R44, R78.reuse, R51 ;  /* 0x000000334e2c7220 */ /* 0x040fe20000400000 */
[C---:B------:R-:W-:Y:S01]  /*7ad0*/  FFMA R41, R81.reuse, R122, R41 ;  /* 0x0000007a51297223 */ /* 0x040fe20000000029 */
[C---:B------:R-:W-:Y:S01]  /*7ae0*/  FMUL R50, R78.reuse, R57 ;  /* 0x000000394e327220 */ /* 0x040fe20000400000 */
[C---:B------:R-:W-:Y:S01]  /*7af0*/  FMUL R57, R78.reuse, R64 ;  /* 0x000000404e397220 */ /* 0x040fe20000400000 */
[----:B------:R-:W-:Y:S01]  /*7b00*/  FFMA R42, R81, R125, R42 ;  /* 0x0000007d512a7223 */ /* 0x000fe2000000002a */
[C---:B------:R-:W-:Y:S01]  /*7b10*/  FMUL R46, R78.reuse, R53 ;  /* 0x000000354e2e7220 */ /* 0x040fe20000400000 */
[--C-:B------:R-:W-:Y:S01]  /*7b20*/  HADD2.F32 R128, -RZ, R160.reuse.H0_H0 ;  /* 0x200000a0ff807230 */ /* 0x100fe20000004100 */
[----:B------:R-:W-:Y:S01]  /*7b30*/  F2FP.SATFINITE.E4M3.F32.PACK_AB_MERGE_C R64, R5, R4, R86 ;  /* 0x000000040540723e */ /* 0x000fe20004807056 */
[C---:B------:R-:W-:Y:S01]  /*7b40*/  FMUL R51, R78.reuse, R58 ;  /* 0x0000003a4e337220 */ /* 0x040fe20000400000 */
[C---:B------:R-:W-:Y:S01]  /*7b50*/  FMUL R53, R78.reuse, R60 ;  /* 0x0000003c4e357220 */ /* 0x040fe20000400000 */
[C---:B------:R-:W-:Y:S01]  /*7b60*/  FFMA R43, R81.reuse, R124, R43 ;  /* 0x0000007c512b7223 */ /* 0x040fe2000000002b */
[----:B------:R-:W-:Y:S02]  /*7b70*/  HADD2.F32 R131, -RZ, R160.H1_H1 ;  /* 0x300000a0ff837230 */ /* 0x000fe40000004100 */
[C---:B------:R-:W-:Y:S01]  /*7b80*/  FMUL R47, R78.reuse, R54 ;  /* 0x000000364e2f7220 */ /* 0x040fe20000400000 */
[C---:B------:R-:W-:Y:S01]  /*7b90*/  FMUL R58, R78.reuse, R65 ;  /* 0x000000414e3a7220 */ /* 0x040fe20000400000 */
[----:B------:R-:W-:Y:S01]  /*7ba0*/  FMUL R60, R78, R67 ;  /* 0x000000434e3c7220 */ /* 0x000fe20000400000 */
[----:B------:R-:W-:Y:S01]  /*7bb0*/  F2FP.SATFINITE.E4M3.F32.PACK_AB_MERGE_C R5, R20, R11, RZ ;  /* 0x0000000b1405723e */ /* 0x000fe200048070ff */
[----:B------:R-:W-:Y:S01]  /*7bc0*/  FFMA R44, R81, R127, R44 ;  /* 0x0000007f512c7223 */ /* 0x000fe2000000002c */
[C---:B------:R-:W-:Y:S01]  /*7bd0*/  FMUL R48, R78.reuse, R55 ;  /* 0x000000374e307220 */ /* 0x040fe20000400000 */
[----:B------:R-:W-:Y:S01]  /*7be0*/  F2FP.SATFINITE.E4M3.F32.PACK_AB_MERGE_C R65, R9, R8, R138 ;  /* 0x000000080941723e */ /* 0x000fe2000480708a */
[----:B------:R-:W-:Y:S01]  /*7bf0*/  FFMA R45, R81, R126, R45 ;  /* 0x0000007e512d7223 */ /* 0x000fe2000000002d */
[----:B------:R-:W-:Y:S01]  /*7c00*/  F2FP.SATFINITE.E4M3.F32.PACK_AB_MERGE_C R67, R17, R16, R18 ;  /* 0x000000101143723e */ /* 0x000fe20004807012 */
[----:B------:R-:W-:Y:S01]  /*7c10*/  FMUL R49, R78, R56 ;  /* 0x000000384e317220 */ /* 0x000fe20000400000 */
[C---:B------:R-:W-:Y:S01]  /*7c20*/  FFMA R46, R81.reuse, R129, R46 ;  /* 0x00000081512e7223 */ /* 0x040fe2000000002e */
[--C-:B------:R-:W-:Y:S02]  /*7c30*/  HADD2.F32 R132, -RZ, R161.reuse.H0_H0 ;  /* 0x200000a1ff847230 */ /* 0x100fe40000004100 */
[C---:B------:R-:W-:Y:S01]  /*7c40*/  FFMA R47, R81.reuse, R128, R47 ;  /* 0x00000080512f7223 */ /* 0x040fe2000000002f */
[----:B------:R1:W-:Y:S01]  /*7c50*/  STS.128 [R172+UR49+0x6200], R64 ;  /* 0x00620040ac007988 */ /* 0x0003e20008000c31 */
[----:B------:R-:W-:Y:S01]  /*7c60*/  HADD2.F32 R135, -RZ, R161.H1_H1 ;  /* 0x300000a1ff877230 */ /* 0x000fe20000004100 */
[----:B------:R-:W-:Y:S01]  /*7c70*/  F2FP.SATFINITE.E4M3.F32.PACK_AB_MERGE_C R5, R10, R7, R5 ;  /* 0x000000070a05723e */ /* 0x000fe20004807005 */
[C---:B------:R-:W-:Y:S01]  /*7c80*/  FFMA R48, R81.reuse, R131, R48 ;  /* 0x0000008351307223 */ /* 0x040fe20000000030 */
[----:B------:R-:W-:Y:S01]  /*7c90*/  F2FP.SATFINITE.E4M3.F32.PACK_AB_MERGE_C R7, R28, R27, RZ ;  /* 0x0000001b1c07723e */ /* 0x000fe200048070ff */
        /* <DEDUP_REMOVED lines=8> */
[----:B------:R-:W-:Y:S01]  /*7d20*/  FMUL R56, R78, R63 ;  /* 0x0000003f4e387220 */ /* 0x000fe20000400000 */
[----:B------:R-:W-:Y:S01]  /*7d30*/  F2FP.SATFINITE.E4M3.F32.PACK_AB_MERGE_C R4, R2, R0, R3 ;  /* 0x000000000204723e */ /* 0x000fe20004807003 */
[C---:B------:R-:W-:Y:S01]  /*7d40*/  FFMA R53, R81.reuse, R134, R53 ;  /* 0x0000008651357223 */ /* 0x040fe20000000035 */
[----:B------:R-:W-:Y:S01]  /*7d50*/  F2FP.SATFINITE.E4M3.F32.PACK_AB_MERGE_C R7, R26, R25, R7 ;  /* 0x000000191a07723e */ /* 0x000fe20004807007 */
[C---:B------:R-:W-:Y:S01]  /*7d60*/  FFMA R54, R81.reuse, R137, R54 ;  /* 0x0000008951367223 */ /* 0x040fe20000000036 */
[--C-:B------:R-:W-:Y:S02]  /*7d70*/  HADD2.F32 R84, -RZ, R163.reuse.H0_H0 ;  /* 0x200000a3ff547230 */ /* 0x100fe40000004100 */
[C---:B------:R-:W-:Y:S01]  /*7d80*/  FFMA R55, R81.reuse, R136, R55 ;  /* 0x0000008851377223 */ /* 0x040fe20000000037 */
[----:B------:R-:W-:Y:S01]  /*7d90*/  HADD2.F32 R85, -RZ, R163.H1_H1 ;  /* 0x300000a3ff557230 */ /* 0x000fe20000004100 */
[----:B------:R1:W-:Y:S01]  /*7da0*/  STS.128 [R204+0x6010], R4 ;  /* 0x00601004cc007388 */ /* 0x0003e20000000c00 */
[----:B------:R-:W-:Y:S01]  /*7db0*/  F2FP.SATFINITE.E4M3.F32.PACK_AB_MERGE_C R35, R36, R35, RZ ;  /* 0x000000232423723e */ /* 0x000fe200048070ff */
[C---:B------:R-:W-:Y:S01]  /*7dc0*/  FFMA R56, R81.reuse, R139, R56 ;  /* 0x0000008b51387223 */ /* 0x040fe20000000038 */
[----:B------:R-:W-:Y:S01]  /*7dd0*/  F2FP.SATFINITE.E4M3.F32.PACK_AB_MERGE_C R39, R40, R39, RZ ;  /* 0x000000272827723e */ /* 0x000fe200048070ff */
[C---:B------:R-:W-:Y:S01]  /*7de0*/  FFMA R57, R81.reuse, R82, R57 ;  /* 0x0000005251397223 */ /* 0x040fe20000000039 */
[----:B------:R-:W-:Y:S01]  /*7df0*/  F2FP.SATFINITE.E4M3.F32.PACK_AB_MERGE_C R43, R44, R43, RZ ;  /* 0x0000002b2c2b723e */ /* 0x000fe200048070ff */
[C---:B------:R-:W-:Y:S01]  /*7e00*/  FFMA R58, R81.reuse, R83, R58 ;  /* 0x00000053513a7223 */ /* 0x040fe2000000003a */
[C---:B------:R-:W-:Y:S01]  /*7e10*/  FFMA R59, R81.reuse, R84, R59 ;  /* 0x00000054513b7223 */ /* 0x040fe2000000003b */
[----:B------:R-:W-:Y:S01]  /*7e20*/  F2FP.SATFINITE.E4M3.F32.PACK_AB_MERGE_C R33, R34, R33, R35 ;  /* 0x000000212221723e */ /* 0x000fe20004807023 */
        /* <DEDUP_REMOVED lines=11> */
[----:B------:R-:W-:Y:S05]  /*7ee0*/  F2FP.SATFINITE.E4M3.F32.PACK_AB_MERGE_C R51, R58, R57, R59 ;  /* 0x000000393a33723e */ /* 0x000fea000480703b */
        /* <DEDUP_REMOVED lines=9> */
[----:B------:R-:W-:Y:S02]  /*7f80*/  UIADD3 UR8, UP0, UPT, UR52, 0x680, URZ ;  /* 0x0000068034087890 */ /* 0x000fe4000ff1e0ff */
[----:B------:R-:W-:Y:S02]  /*7f90*/  UIADD3 UR5, UPT, UPT, UR41, 0x40, URZ ;  /* 0x0000004029057890 */ /* 0x000fe4000fffe0ff */
[----:B------:R-:W-:Y:S02]  /*7fa0*/  UIADD3 UR4, UPT, UPT, UR49, 0x6200, URZ ;  /* 0x0000620031047890 */ /* 0x000fe4000fffe0ff */
[----:B------:R-:W-:Y:S01]  /*7fb0*/  UIADD3.X UR9, UPT, UPT, URZ, UR53, URZ, UP0, !UPT ;  /* 0x00000035ff097290 */ /* 0x000fe200087fe4ff */
[----:B------:R-:W-:Y:S01]  /*7fc0*/  UMOV UR6, UR42 ;  /* 0x0000002a00067c82 */ /* 0x000fe20008000000 */
[----:B------:R-:W-:Y:S07]  /*7fd0*/  UMOV UR7, UR36 ;  /* 0x0000002400077c82 */ /* 0x000fee0008000000 */
[----:B------:R2:W-:Y:S01]  /*7fe0*/  UTMASTG.3D [UR4], [UR8] ;  /* 0x00000004080073b5 */ /* 0x0005e20008010000 */
[----:B------:R0:W-:Y:S01]  /*7ff0*/  UTMACMDFLUSH ;  /* 0x00000000000079b7 */ /* 0x0001e20000000000 */
[----:B--2---:R-:W-:Y:S04]  /*8000*/  DEPBAR.LE SB0, 0x1 ;  /* 0x000080400000791a */ /* 0x004fe80000000000 */
.L_x_104:
[----:B------:R-:W-:Y:S05]  /*8010*/  BSYNC.RECONVERGENT B0 ;  /* 0x0000000000007941 */ /* 0x000fea0003800200 */
.L_x_103:
[----:B------:R-:W-:Y:S01]  /*8020*/  BAR.SYNC.DEFER_BLOCKING 0x1, 0x80 ;  /* 0x0042000000007b1d */ /* 0x000fe20000010000 */
[----:B------:R-:W-:Y:S01]  /*8030*/  ISETP.NE.AND P2, PT, R194, RZ, PT ;  /* 0x000000ffc200720c */ /* 0x000fe20003f45270 */
[----:B------:R-:W-:Y:S01]  /*8040*/  IMAD.IADD R20, R75, 0x1, R147 ;  /* 0x000000014b147824 */ /* 0x000fe200078e0293 */
[----:B------:R-:W-:Y:S01]  /*8050*/  ISETP.NE.AND P0, PT, R195, 0x2, PT ;  /* 0x00000002c300780c */ /* 0x000fe20003f05270 */
[----:B------:R-:W-:Y:S01]  /*8060*/  IMAD.IADD R21, R77, 0x1, R170 ;  /* 0x000000014d157824 */ /* 0x000fe200078e02aa */
[----:B------:R-:W-:Y:S02]  /*8070*/  ISETP.NE.AND P1, PT, R76, 0x4, PT ;  /* 0x000000044c00780c */ /* 0x000fe40003f25270 */
[----:B------:R-:W-:Y:S02]  /*8080*/  SEL R3, RZ, 0x1, P0 ;  /* 0x00000001ff037807 */ /* 0x000fe40000000000 */
[----:B------:R-:W-:Y:S02]  /*8090*/  SEL R0, RZ, 0x1, P1 ;  /* 0x00000001ff007807 */ /* 0x000fe40000800000 */
[----:B------:R-:W-:Y:S02]  /*80a0*/  LOP3.LUT R182, R182, R3, RZ, 0x3c, !PT ;  /* 0x00000003b6b67212 */ /* 0x000fe400078e3cff */
[----:B------:R-:W-:Y:S02]  /*80b0*/  LOP3.LUT R183, R183, R0, RZ, 0x3c, !PT ;  /* 0x00000000b7b77212 */ /* 0x000fe400078e3cff */
[----:B------:R-:W-:Y:S02]  /*80c0*/  @P2 R2UR UR36, R179 ;  /* 0x00000000b32422ca */ /* 0x000fe400000e0000 */
[----:B------:R-:W-:Y:S02]  /*80d0*/  SEL R195, R195, RZ, P0 ;  /* 0x000000ffc3c37207 */ /* 0x000fe40000000000 */
[----:B------:R-:W-:Y:S01]  /*80e0*/  SEL R76, R76, RZ, P1 ;  /* 0x000000ff4c4c7207 */ /* 0x000fe20000800000 */
[----:B------:R-:W-:Y:S10]  /*80f0*/  @P2 BRA `(.L_x_105) ;  /* 0xffffffc400bc2947 */ /* 0x000ff4000383ffff */
[----:B------:R-:W-:Y:S05]  /*8100*/  EXIT ;  /* 0x000000000000794d */ /* 0x000fea0003800000 */
.L_x_19:
[----:B--2---:R2:W1:Y:S02]  /*8110*/  SYNCS.PHASECHK.TRANS64.TRYWAIT P0, [R3+URZ+0xe0], R2 ;  /* 0x0000e002030075a7 */ /* 0x00446400080011ff */
[----:B-1----:R-:W-:Y:S05]  /*8120*/  @!P0 NANOSLEEP.SYNCS 0x989680 ;  /* 0x009896800000895d */ /* 0x002fea0003900000 */
[----:B------:R-:W1:Y:S02]  /*8130*/  @!P0 SYNCS.PHASECHK.TRANS64 P0, [R3+URZ+0xe0], R2 ;  /* 0x0000e002030085a7 */ /* 0x000e6400080010ff */
[----:B-1----:R-:W-:Y:S05]  /*8140*/  @!P0 BRA `(.L_x_19) ;  /* 0xfffffffc00f08947 */ /* 0x002fea000383ffff */
[----:B------:R-:W-:Y:S05]  /*8150*/  BRA `(.L_x_106) ;  /* 0xffffff9400107947 */ /* 0x000fea000383ffff */
.L_x_22:
[----:B-1----:R-:W-:-:S07]  /*8160*/  MOV R2, UR33 ;  /* 0x0000002100027c02 */ /* 0x002fce0008000f00 */
.L_x_107:
[----:B-1----:R1:W2:Y:S02]  /*8170*/  SYNCS.PHASECHK.TRANS64.TRYWAIT P0, [R2+URZ+0x20], R5 ;  /* 0x00002005020075a7 */ /* 0x0022a400080011ff */
[----:B--2---:R-:W-:Y:S05]  /*8180*/  @!P0 NANOSLEEP.SYNCS 0x989680 ;  /* 0x009896800000895d */ /* 0x004fea0003900000 */
[----:B------:R-:W2:Y:S02]  /*8190*/  @!P0 SYNCS.PHASECHK.TRANS64 P0, [R2+URZ+0x20], R5 ;  /* 0x00002005020085a7 */ /* 0x000ea400080010ff */
[----:B--2---:R-:W-:Y:S05]  /*81a0*/  @!P0 BRA `(.L_x_107) ;  /* 0xfffffffc00f08947 */ /* 0x004fea000383ffff */
[----:B------:R-:W-:Y:S05]  /*81b0*/  BRA `(.L_x_21) ;  /* 0xffffff9400607947 */ /* 0x000fea000383ffff */
.L_x_28:
[----:B-1----:R-:W-:-:S07]  /*81c0*/  MOV R2, UR17 ;  /* 0x0000001100027c02 */ /* 0x002fce0008000f00 */
.L_x_108:
[----:B-1----:R1:W2:Y:S02]  /*81d0*/  SYNCS.PHASECHK.TRANS64.TRYWAIT P0, [R2+URZ+0x20], R5 ;  /* 0x00002005020075a7 */ /* 0x0022a400080011ff */
[----:B--2---:R-:W-:Y:S05]  /*81e0*/  @!P0 NANOSLEEP.SYNCS 0x989680 ;  /* 0x009896800000895d */ /* 0x004fea0003900000 */
[----:B------:R-:W2:Y:S02]  /*81f0*/  @!P0 SYNCS.PHASECHK.TRANS64 P0, [R2+URZ+0x20], R5 ;  /* 0x00002005020085a7 */ /* 0x000ea400080010ff */
[----:B--2---:R-:W-:Y:S05]  /*8200*/  @!P0 BRA `(.L_x_108) ;  /* 0xfffffffc00f08947 */ /* 0x004fea000383ffff */
[----:B------:R-:W-:Y:S05]  /*8210*/  BRA `(.L_x_27) ;  /* 0xffffff9800047947 */ /* 0x000fea000383ffff */
.L_x_32:
[----:B-1----:R1:W2:Y:S02]  /*8220*/  SYNCS.PHASECHK.TRANS64.TRYWAIT P0, [R2+URZ+0x70], R3 ;  /* 0x00007003020075a7 */ /* 0x0022a400080011ff */
[----:B--2---:R-:W-:Y:S05]  /*8230*/  @!P0 NANOSLEEP.SYNCS 0x989680 ;  /* 0x009896800000895d */ /* 0x004fea0003900000 */
[----:B------:R-:W2:Y:S02]  /*8240*/  @!P0 SYNCS.PHASECHK.TRANS64 P0, [R2+URZ+0x70], R3 ;  /* 0x00007003020085a7 */ /* 0x000ea400080010ff */
[----:B--2---:R-:W-:Y:S05]  /*8250*/  @!P0 BRA `(.L_x_32) ;  /* 0xfffffffc00f08947 */ /* 0x004fea000383ffff */
[----:B------:R-:W-:Y:S05]  /*8260*/  BRA `(.L_x_109) ;  /* 0xffffff9800907947 */ /* 0x000fea000383ffff */
.L_x_36:
[----:B----4-:R-:W-:-:S07]  /*8270*/  MOV R0, UR5 ;  /* 0x0000000500007c02 */ /* 0x010fce0008000f00 */
.L_x_110:
[----:B-1----:R1:W2:Y:S02]  /*8280*/  SYNCS.PHASECHK.TRANS64.TRYWAIT P0, [R0+URZ], R3 ;  /* 0x00000003000075a7 */ /* 0x0022a400080011ff */
[----:B--2---:R-:W-:Y:S05]  /*8290*/  @!P0 NANOSLEEP.SYNCS 0x989680 ;  /* 0x009896800000895d */ /* 0x004fea0003900000 */
[----:B------:R-:W2:Y:S02]  /*82a0*/  @!P0 SYNCS.PHASECHK.TRANS64 P0, [R0+URZ], R3 ;  /* 0x00000003000085a7 */ /* 0x000ea400080010ff */
[----:B--2---:R-:W-:Y:S05]  /*82b0*/  @!P0 BRA `(.L_x_110) ;  /* 0xfffffffc00f08947 */ /* 0x004fea000383ffff */
[----:B------:R-:W-:Y:S05]  /*82c0*/  BRA `(.L_x_111) ;  /* 0xffffffa000007947 */ /* 0x000fea000383ffff */
.L_x_37:
[----:B----4-:R-:W-:-:S07]  /*82d0*/  MOV R0, UR5 ;  /* 0x0000000500007c02 */ /* 0x010fce0008000f00 */
.L_x_112:
[----:B-1----:R1:W2:Y:S02]  /*82e0*/  SYNCS.PHASECHK.TRANS64.TRYWAIT P0, [R0+URZ], R3 ;  /* 0x00000003000075a7 */ /* 0x0022a400080011ff */
[----:B--2---:R-:W-:Y:S05]  /*82f0*/  @!P0 NANOSLEEP.SYNCS 0x989680 ;  /* 0x009896800000895d */ /* 0x004fea0003900000 */
[----:B------:R-:W2:Y:S02]  /*8300*/  @!P0 SYNCS.PHASECHK.TRANS64 P0, [R0+URZ], R3 ;  /* 0x00000003000085a7 */ /* 0x000ea400080010ff */
[----:B--2---:R-:W-:Y:S05]  /*8310*/  @!P0 BRA `(.L_x_112) ;  /* 0xfffffffc00f08947 */ /* 0x004fea000383ffff */
[----:B------:R-:W-:Y:S05]  /*8320*/  BRA `(.L_x_113) ;  /* 0xffffffa0000c7947 */ /* 0x000fea000383ffff */
.L_x_38:
[----:B----4-:R-:W-:-:S07]  /*8330*/  MOV R0, UR5 ;  /* 0x0000000500007c02 */ /* 0x010fce0008000f00 */
.L_x_114:
[----:B-1----:R1:W2:Y:S02]  /*8340*/  SYNCS.PHASECHK.TRANS64.TRYWAIT P0, [R0+URZ], R3 ;  /* 0x00000003000075a7 */ /* 0x0022a400080011ff */
[----:B--2---:R-:W-:Y:S05]  /*8350*/  @!P0 NANOSLEEP.SYNCS 0x989680 ;  /* 0x009896800000895d */ /* 0x004fea0003900000 */
[----:B------:R-:W2:Y:S02]  /*8360*/  @!P0 SYNCS.PHASECHK.TRANS64 P0, [R0+URZ], R3 ;  /* 0x00000003000085a7 */ /* 0x000ea400080010ff */
[----:B--2---:R-:W-:Y:S05]  /*8370*/  @!P0 BRA `(.L_x_114) ;  /* 0xfffffffc00f08947 */ /* 0x004fea000383ffff */
[----:B------:R-:W-:Y:S05]  /*8380*/  BRA `(.L_x_115) ;  /* 0xffffffa000187947 */ /* 0x000fea000383ffff */
.L_x_41:
[----:B-1----:R1:W2:Y:S02]  /*8390*/  SYNCS.PHASECHK.TRANS64.TRYWAIT P0, [R0+URZ+0xd0], R5 ;  /* 0x0000d005000075a7 */ /* 0x0022a400080011ff */
[----:B--2---:R-:W-:Y:S05]  /*83a0*/  @!P0 NANOSLEEP.SYNCS 0x989680 ;  /* 0x009896800000895d */ /* 0x004fea0003900000 */
[----:B------:R-:W2:Y:S02]  /*83b0*/  @!P0 SYNCS.PHASECHK.TRANS64 P0, [R0+URZ+0xd0], R5 ;  /* 0x0000d005000085a7 */ /* 0x000ea400080010ff */
[----:B--2---:R-:W-:Y:S05]  /*83c0*/  @!P0 BRA `(.L_x_41) ;  /* 0xfffffffc00f08947 */ /* 0x004fea000383ffff */
[----:B------:R-:W-:Y:S05]  /*83d0*/  BRA `(.L_x_116) ;  /* 0xffffffa000747947 */ /* 0x000fea000383ffff */
.L_x_42:
[----:B------:R-:W-:-:S07]  /*83e0*/  MOV R0, UR5 ;  /* 0x0000000500007c02 */ /* 0x000fce0008000f00 */
.L_x_117:
[----:B-1----:R1:W2:Y:S02]  /*83f0*/  SYNCS.PHASECHK.TRANS64.TRYWAIT P0, [R0+URZ+0x80], R5 ;  /* 0x00008005000075a7 */ /* 0x0022a400080011ff */
[----:B--2---:R-:W-:Y:S05]  /*8400*/  @!P0 NANOSLEEP.SYNCS 0x989680 ;  /* 0x009896800000895d */ /* 0x004fea0003900000 */
[----:B------:R-:W2:Y:S02]  /*8410*/  @!P0 SYNCS.PHASECHK.TRANS64 P0, [R0+URZ+0x80], R5 ;  /* 0x00008005000085a7 */ /* 0x000ea400080010ff */
[----:B--2---:R-:W-:Y:S05]  /*8420*/  @!P0 BRA `(.L_x_117) ;  /* 0xfffffffc00f08947 */ /* 0x004fea000383ffff */
[----:B------:R-:W-:Y:S05]  /*8430*/  BRA `(.L_x_118) ;  /* 0xffffffa000847947 */ /* 0x000fea000383ffff */
.L_x_43:
[----:B-1----:R1:W2:Y:S02]  /*8440*/  SYNCS.PHASECHK.TRANS64.TRYWAIT P1, [R0+URZ+0x70], R5 ;  /* 0x00007005000075a7 */ /* 0x0022a400080211ff */
[----:B--2---:R-:W-:Y:S05]  /*8450*/  @!P1 NANOSLEEP.SYNCS 0x989680 ;  /* 0x009896800000995d */ /* 0x004fea0003900000 */
[----:B------:R-:W2:Y:S02]  /*8460*/  @!P1 SYNCS.PHASECHK.TRANS64 P1, [R0+URZ+0x70], R5 ;  /* 0x00007005000095a7 */ /* 0x000ea400080210ff */
[----:B--2---:R-:W-:Y:S05]  /*8470*/  @!P1 BRA `(.L_x_43) ;  /* 0xfffffffc00f09947 */ /* 0x004fea000383ffff */
[----:B------:R-:W-:Y:S05]  /*8480*/  BRA `(.L_x_119) ;  /* 0xffffffa000b47947 */ /* 0x000fea000383ffff */
.L_x_46:
[----:B------:R-:W-:-:S07]  /*8490*/  MOV R0, UR5 ;  /* 0x0000000500007c02 */ /* 0x000fce0008000f00 */
.L_x_120:
[----:B-1----:R1:W2:Y:S02]  /*84a0*/  SYNCS.PHASECHK.TRANS64.TRYWAIT P0, [R0+URZ+0x80], R3 ;  /* 0x00008003000075a7 */ /* 0x0022a400080011ff */
[----:B--2---:R-:W-:Y:S05]  /*84b0*/  @!P0 NANOSLEEP.SYNCS 0x989680 ;  /* 0x009896800000895d */ /* 0x004fea0003900000 */
[----:B------:R-:W2:Y:S02]  /*84c0*/  @!P0 SYNCS.PHASECHK.TRANS64 P0, [R0+URZ+0x80], R3 ;  /* 0x00008003000085a7 */ /* 0x000ea400080010ff */
[----:B--2---:R-:W-:Y:S05]  /*84d0*/  @!P0 BRA `(.L_x_120) ;  /* 0xfffffffc00f08947 */ /* 0x004fea000383ffff */
[----:B------:R-:W-:Y:S05]  /*84e0*/  BRA `(.L_x_45) ;  /* 0xffffffa400087947 */ /* 0x000fea000383ffff */
.L_x_53:
[----:B-1----:R1:W2:Y:S02]  /*84f0*/  SYNCS.PHASECHK.TRANS64.TRYWAIT P1, [R0+URZ+0x70], R5 ;  /* 0x00007005000075a7 */ /* 0x0022a400080211ff */
[----:B--2---:R-:W-:Y:S05]  /*8500*/  @!P1 NANOSLEEP.SYNCS 0x989680 ;  /* 0x009896800000995d */ /* 0x004fea0003900000 */
[----:B------:R-:W2:Y:S02]  /*8510*/  @!P1 SYNCS.PHASECHK.TRANS64 P1, [R0+URZ+0x70], R5 ;  /* 0x00007005000095a7 */ /* 0x000ea400080210ff */
[----:B--2---:R-:W-:Y:S05]  /*8520*/  @!P1 BRA `(.L_x_53) ;  /* 0xfffffffc00f09947 */ /* 0x004fea000383ffff */
[----:B------:R-:W-:Y:S05]  /*8530*/  BRA `(.L_x_121) ;  /* 0xffffffa800687947 */ /* 0x000fea000383ffff */
.L_x_54:
[----:B------:R-:W-:-:S07]  /*8540*/  MOV R3, UR8 ;  /* 0x0000000800037c02 */ /* 0x000fce0008000f00 */
.L_x_122:
[----:B-1----:R1:W2:Y:S02]  /*8550*/  SYNCS.PHASECHK.TRANS64.TRYWAIT P0, [R3+URZ+0xb0], R0 ;  /* 0x0000b000030075a7 */ /* 0x0022a400080011ff */
[----:B--2---:R-:W-:Y:S05]  /*8560*/  @!P0 NANOSLEEP.SYNCS 0x989680 ;  /* 0x009896800000895d */ /* 0x004fea0003900000 */
[----:B------:R-:W2:Y:S02]  /*8570*/  @!P0 SYNCS.PHASECHK.TRANS64 P0, [R3+URZ+0xb0], R0 ;  /* 0x0000b000030085a7 */ /* 0x000ea400080010ff */
[----:B--2---:R-:W-:Y:S05]  /*8580*/  @!P0 BRA `(.L_x_122) ;  /* 0xfffffffc00f08947 */ /* 0x004fea000383ffff */
[----:B------:R-:W-:Y:S05]  /*8590*/  BRA `(.L_x_123) ;  /* 0xffffffa800a07947 */ /* 0x000fea000383ffff */
.L_x_57:
[----:B------:R-:W-:Y:S07]  /*85a0*/  MOV R0, UR7 ;  /* 0x0000000700007c02 */ /* 0x000fee0008000f00 */
.L_x_124:
[----:B-1----:R1:W2:Y:S02]  /*85b0*/  SYNCS.PHASECHK.TRANS64.TRYWAIT P0, [R0+URZ], R3 ;  /* 0x00000003000075a7 */ /* 0x0022a400080011ff */
[----:B--2---:R-:W-:Y:S05]  /*85c0*/  @!P0 NANOSLEEP.SYNCS 0x989680 ;  /* 0x009896800000895d */ /* 0x004fea0003900000 */
[----:B------:R-:W2:Y:S02]  /*85d0*/  @!P0 SYNCS.PHASECHK.TRANS64 P0, [R0+URZ], R3 ;  /* 0x00000003000085a7 */ /* 0x000ea400080010ff */
[----:B--2---:R-:W-:Y:S05]  /*85e0*/  @!P0 BRA `(.L_x_124) ;  /* 0xfffffffc00f08947 */ /* 0x004fea000383ffff */
[----:B------:R-:W-:Y:S05]  /*85f0*/  BRA `(.L_x_56) ;  /* 0xffffffa800bc7947 */ /* 0x000fea000383ffff */
.L_x_60:
[----:B------:R-:W-:-:S07]  /*8600*/  MOV R0, UR5 ;  /* 0x0000000500007c02 */ /* 0x000fce0008000f00 */
.L_x_125:
[----:B--2---:R2:W3:Y:S02]  /*8610*/  SYNCS.PHASECHK.TRANS64.TRYWAIT P0, [R0+URZ], R3 ;  /* 0x00000003000075a7 */ /* 0x0044e400080011ff */
[----:B---3--:R-:W-:Y:S05]  /*8620*/  @!P0 NANOSLEEP.SYNCS 0x989680 ;  /* 0x009896800000895d */ /* 0x008fea0003900000 */
[----:B------:R-:W3:Y:S02]  /*8630*/  @!P0 SYNCS.PHASECHK.TRANS64 P0, [R0+URZ], R3 ;  /* 0x00000003000085a7 */ /* 0x000ee400080010ff */
[----:B---3--:R-:W-:Y:S05]  /*8640*/  @!P0 BRA `(.L_x_125) ;  /* 0xfffffffc00f08947 */ /* 0x008fea000383ffff */
[----:B------:R-:W-:Y:S05]  /*8650*/  BRA `(.L_x_126) ;  /* 0xffffffac00707947 */ /* 0x000fea000383ffff */
.L_x_61:
[----:B------:R-:W-:-:S07]  /*8660*/  MOV R0, UR5 ;  /* 0x0000000500007c02 */ /* 0x000fce0008000f00 */
.L_x_127:
[----:B-1----:R1:W2:Y:S02]  /*8670*/  SYNCS.PHASECHK.TRANS64.TRYWAIT P0, [R0+URZ], R3 ;  /* 0x00000003000075a7 */ /* 0x0022a400080011ff */
[----:B--2---:R-:W-:Y:S05]  /*8680*/  @!P0 NANOSLEEP.SYNCS 0x989680 ;  /* 0x009896800000895d */ /* 0x004fea0003900000 */
[----:B------:R-:W2:Y:S02]  /*8690*/  @!P0 SYNCS.PHASECHK.TRANS64 P0, [R0+URZ], R3 ;  /* 0x00000003000085a7 */ /* 0x000ea400080010ff */
[----:B--2---:R-:W-:Y:S05]  /*86a0*/  @!P0 BRA `(.L_x_127) ;  /* 0xfffffffc00f08947 */ /* 0x004fea000383ffff */
[----:B------:R-:W-:Y:S05]  /*86b0*/  BRA `(.L_x_128) ;  /* 0xffffffac007c7947 */ /* 0x000fea000383ffff */
.L_x_62:
[----:B------:R-:W-:-:S07]  /*86c0*/  MOV R0, UR5 ;  /* 0x0000000500007c02 */ /* 0x000fce0008000f00 */
.L_x_129:
[----:B-1----:R1:W2:Y:S02]  /*86d0*/  SYNCS.PHASECHK.TRANS64.TRYWAIT P0, [R0+URZ], R3 ;  /* 0x00000003000075a7 */ /* 0x0022a400080011ff */
[----:B--2---:R-:W-:Y:S05]  /*86e0*/  @!P0 NANOSLEEP.SYNCS 0x989680 ;  /* 0x009896800000895d */ /* 0x004fea0003900000 */
[----:B------:R-:W2:Y:S02]  /*86f0*/  @!P0 SYNCS.PHASECHK.TRANS64 P0, [R0+URZ], R3 ;  /* 0x00000003000085a7 */ /* 0x000ea400080010ff */
[----:B--2---:R-:W-:Y:S05]  /*8700*/  @!P0 BRA `(.L_x_129) ;  /* 0xfffffffc00f08947 */ /* 0x004fea000383ffff */
[----:B------:R-:W-:Y:S05]  /*8710*/  BRA `(.L_x_130) ;  /* 0xffffffac00887947 */ /* 0x000fea000383ffff */
.L_x_63:
[----:B------:R-:W-:-:S07]  /*8720*/  MOV R0, UR7 ;  /* 0x0000000700007c02 */ /* 0x000fce0008000f00 */
.L_x_131:
[----:B-1----:R1:W2:Y:S02]  /*8730*/  SYNCS.PHASECHK.TRANS64.TRYWAIT P0, [R0+URZ], R3 ;  /* 0x00000003000075a7 */ /* 0x0022a400080011ff */
[----:B--2---:R-:W-:Y:S05]  /*8740*/  @!P0 NANOSLEEP.SYNCS 0x989680 ;  /* 0x009896800000895d */ /* 0x004fea0003900000 */
[----:B------:R-:W2:Y:S02]  /*8750*/  @!P0 SYNCS.PHASECHK.TRANS64 P0, [R0+URZ], R3 ;  /* 0x00000003000085a7 */ /* 0x000ea400080010ff */
[----:B--2---:R-:W-:Y:S05]  /*8760*/  @!P0 BRA `(.L_x_131) ;  /* 0xfffffffc00f08947 */ /* 0x004fea000383ffff */
[----:B------:R-:W-:Y:S05]  /*8770*/  BRA `(.L_x_132) ;  /* 0xffffffac00947947 */ /* 0x000fea000383ffff */
.L_x_68:
[----:B--2---:R2:W3:Y:S02]  /*8780*/  SYNCS.PHASECHK.TRANS64.TRYWAIT P0, [R0+URZ+0x70], R3 ;  /* 0x00007003000075a7 */ /* 0x0044e400080011ff */
[----:B---3--:R-:W-:Y:S05]  /*8790*/  @!P0 NANOSLEEP.SYNCS 0x989680 ;  /* 0x009896800000895d */ /* 0x008fea0003900000 */
[----:B------:R-:W3:Y:S02]  /*87a0*/  @!P0 SYNCS.PHASECHK.TRANS64 P0, [R0+URZ+0x70], R3 ;  /* 0x00007003000085a7 */ /* 0x000ee400080010ff */
[----:B---3--:R-:W-:Y:S05]  /*87b0*/  @!P0 BRA `(.L_x_68) ;  /* 0xfffffffc00f08947 */ /* 0x008fea000383ffff */
[----:B------:R-:W-:Y:S05]  /*87c0*/  BRA `(.L_x_133) ;  /* 0xffffffb000987947 */ /* 0x000fea000383ffff */
.L_x_71:
[----:B------:R-:W-:Y:S07]  /*87d0*/  MOV R0, UR7 ;  /* 0x0000000700007c02 */ /* 0x000fee0008000f00 */
.L_x_134:
[----:B--2---:R2:W3:Y:S02]  /*87e0*/  SYNCS.PHASECHK.TRANS64.TRYWAIT P0, [R0+URZ+0x68], R3 ;  /* 0x00006803000075a7 */ /* 0x0044e400080011ff */
[----:B---3--:R-:W-:Y:S05]  /*87f0*/  @!P0 NANOSLEEP.SYNCS 0x989680 ;  /* 0x009896800000895d */ /* 0x008fea0003900000 */
[----:B------:R-:W3:Y:S02]  /*8800*/  @!P0 SYNCS.PHASECHK.TRANS64 P0, [R0+URZ+0x68], R3 ;  /* 0x00006803000085a7 */ /* 0x000ee400080010ff */
[----:B---3--:R-:W-:Y:S05]  /*8810*/  @!P0 BRA `(.L_x_134) ;  /* 0xfffffffc00f08947 */ /* 0x008fea000383ffff */
[----:B------:R-:W-:Y:S05]  /*8820*/  BRA `(.L_x_70) ;  /* 0xffffffb400787947 */ /* 0x000fea000383ffff */
.L_x_74:
[----:B--2---:R-:W-:Y:S07]  /*8830*/  MOV R3, UR7 ;  /* 0x0000000700037c02 */ /* 0x004fee0008000f00 */
.L_x_135:
[----:B-1----:R1:W2:Y:S02]  /*8840*/  SYNCS.PHASECHK.TRANS64.TRYWAIT P0, [R3+URZ+0x50], R12 ;  /* 0x0000500c030075a7 */ /* 0x0022a400080011ff */
[----:B--2---:R-:W-:Y:S05]  /*8850*/  @!P0 NANOSLEEP.SYNCS 0x989680 ;  /* 0x009896800000895d */ /* 0x004fea0003900000 */
[----:B------:R-:W2:Y:S02]  /*8860*/  @!P0 SYNCS.PHASECHK.TRANS64 P0, [R3+URZ+0x50], R12 ;  /* 0x0000500c030085a7 */ /* 0x000ea400080010ff */
[----:B--2---:R-:W-:Y:S05]  /*8870*/  @!P0 BRA `(.L_x_135) ;  /* 0xfffffffc00f08947 */ /* 0x004fea000383ffff */
[----:B------:R-:W-:Y:S05]  /*8880*/  BRA `(.L_x_136) ;  /* 0xffffffb400f07947 */ /* 0x000fea000383ffff */
.L_x_75:
[----:B------:R-:W-:Y:S07]  /*8890*/  MOV R3, UR7 ;  /* 0x0000000700037c02 */ /* 0x000fee0008000f00 */
.L_x_137:
[----:B-1----:R1:W2:Y:S02]  /*88a0*/  SYNCS.PHASECHK.TRANS64.TRYWAIT P0, [R3+URZ+0x58], R12 ;  /* 0x0000580c030075a7 */ /* 0x0022a400080011ff */
[----:B--2---:R-:W-:Y:S05]  /*88b0*/  @!P0 NANOSLEEP.SYNCS 0x989680 ;  /* 0x009896800000895d */ /* 0x004fea0003900000 */
[----:B------:R-:W2:Y:S02]  /*88c0*/  @!P0 SYNCS.PHASECHK.TRANS64 P0, [R3+URZ+0x58], R12 ;  /* 0x0000580c030085a7 */ /* 0x000ea400080010ff */
[----:B--2---:R-:W-:Y:S05]  /*88d0*/  @!P0 BRA `(.L_x_137) ;  /* 0xfffffffc00f08947 */ /* 0x004fea000383ffff */
[----:B------:R-:W-:Y:S05]  /*88e0*/  BRA `(.L_x_138) ;  /* 0xffffffb800707947 */ /* 0x000fea000383ffff */
.L_x_77:
[----:B------:R-:W-:-:S07]  /*88f0*/  MOV R0, UR7 ;  /* 0x0000000700007c02 */ /* 0x000fce0008000f00 */
.L_x_139:
[----:B-1----:R1:W3:Y:S02]  /*8900*/  SYNCS.PHASECHK.TRANS64.TRYWAIT P0, [R0+URZ+0x50], R3 ;  /* 0x00005003000075a7 */ /* 0x0022e400080011ff */
[----:B---3--:R-:W-:Y:S05]  /*8910*/  @!P0 NANOSLEEP.SYNCS 0x989680 ;  /* 0x009896800000895d */ /* 0x008fea0003900000 */
[----:B------:R-:W3:Y:S02]  /*8920*/  @!P0 SYNCS.PHASECHK.TRANS64 P0, [R0+URZ+0x50], R3 ;  /* 0x00005003000085a7 */ /* 0x000ee400080010ff */
[----:B---3--:R-:W-:Y:S05]  /*8930*/  @!P0 BRA `(.L_x_139) ;  /* 0xfffffffc00f08947 */ /* 0x008fea000383ffff */
[----:B------:R-:W-:Y:S05]  /*8940*/  BRA `(.L_x_140) ;  /* 0xffffffb800e07947 */ /* 0x000fea000383ffff */
.L_x_79:
[----:B--2---:R2:W4:Y:S02]  /*8950*/  SYNCS.PHASECHK.TRANS64.TRYWAIT P0, [R0+URZ+0x70], R3 ;  /* 0x00007003000075a7 */ /* 0x00452400080011ff */
[----:B----4-:R-:W-:Y:S05]  /*8960*/  @!P0 NANOSLEEP.SYNCS 0x989680 ;  /* 0x009896800000895d */ /* 0x010fea0003900000 */
[----:B------:R-:W4:Y:S02]  /*8970*/  @!P0 SYNCS.PHASECHK.TRANS64 P0, [R0+URZ+0x70], R3 ;  /* 0x00007003000085a7 */ /* 0x000f2400080010ff */
[----:B----4-:R-:W-:Y:S05]  /*8980*/  @!P0 BRA `(.L_x_79) ;  /* 0xfffffffc00f08947 */ /* 0x010fea000383ffff */
[----:B------:R-:W-:Y:S05]  /*8990*/  BRA `(.L_x_141) ;  /* 0xffffffbc00a87947 */ /* 0x000fea000383ffff */
.L_x_90:
[----:B-1----:R1:W3:Y:S02]  /*89a0*/  SYNCS.PHASECHK.TRANS64.TRYWAIT P1, [R3+URZ+0x40], R0 ;  /* 0x00004000030075a7 */ /* 0x0022e400080211ff */
[----:B---3--:R-:W-:Y:S05]  /*89b0*/  @!P1 NANOSLEEP.SYNCS 0x989680 ;  /* 0x009896800000995d */ /* 0x008fea0003900000 */
[----:B------:R-:W3:Y:S02]  /*89c0*/  @!P1 SYNCS.PHASECHK.TRANS64 P1, [R3+URZ+0x40], R0 ;  /* 0x00004000030095a7 */ /* 0x000ee400080210ff */
[----:B---3--:R-:W-:Y:S05]  /*89d0*/  @!P1 BRA `(.L_x_90) ;  /* 0xfffffffc00f09947 */ /* 0x008fea000383ffff */
[----:B------:R-:W-:Y:S05]  /*89e0*/  BRA `(.L_x_89) ;  /* 0xffffffc800cc7947 */ /* 0x000fea000383ffff */
.L_x_92:
[----:B-1----:R1:W4:Y:S02]  /*89f0*/  SYNCS.PHASECHK.TRANS64.TRYWAIT P0, [R207+URZ+0x90], R2 ;  /* 0x00009002cf0075a7 */ /* 0x00232400080011ff */
[----:B----4-:R-:W-:Y:S05]  /*8a00*/  @!P0 NANOSLEEP.SYNCS 0x989680 ;  /* 0x009896800000895d */ /* 0x010fea0003900000 */
[----:B------:R-:W4:Y:S02]  /*8a10*/  @!P0 SYNCS.PHASECHK.TRANS64 P0, [R207+URZ+0x90], R2 ;  /* 0x00009002cf0085a7 */ /* 0x000f2400080010ff */
[----:B----4-:R-:W-:Y:S05]  /*8a20*/  @!P0 BRA `(.L_x_92) ;  /* 0xfffffffc00f08947 */ /* 0x010fea000383ffff */
[----:B------:R-:W-:Y:S05]  /*8a30*/  BRA `(.L_x_91) ;  /* 0xffffffcc00287947 */ /* 0x000fea000383ffff */
.L_x_101:
[----:B--2---:R2:W3:Y:S02]  /*8a40*/  SYNCS.PHASECHK.TRANS64.TRYWAIT P0, [R210+URZ+0x40], R3 ;  /* 0x00004003d20075a7 */ /* 0x0044e400080011ff */
[----:B---3--:R-:W-:Y:S05]  /*8a50*/  @!P0 NANOSLEEP.SYNCS 0x989680 ;  /* 0x009896800000895d */ /* 0x008fea0003900000 */
[----:B------:R-:W3:Y:S02]  /*8a60*/  @!P0 SYNCS.PHASECHK.TRANS64 P0, [R210+URZ+0x40], R3 ;  /* 0x00004003d20085a7 */ /* 0x000ee400080010ff */
[----:B---3--:R-:W-:Y:S05]  /*8a70*/  @!P0 BRA `(.L_x_101) ;  /* 0xfffffffc00f08947 */ /* 0x008fea000383ffff */
[----:B------:R-:W-:Y:S05]  /*8a80*/  BRA `(.L_x_100) ;  /* 0xffffffe000347947 */ /* 0x000fea000383ffff */
        .weak           $__internal_0_$__cuda_sm10x_tcgen05_guardrail_trap_col_being_dealloced_not_returned_by_alloc
        .type           $__internal_0_$__cuda_sm10x_tcgen05_guardrail_trap_col_being_dealloced_not_returned_by_alloc,@function
        .size           $__internal_0_$__cuda_sm10x_tcgen05_guardrail_trap_col_being_dealloced_not_returned_by_alloc,($__internal_1_$__cuda_sm10x_tcgen05_guardrail_trap_phase_invalid_during_alloc - $__internal_0_$__cuda_sm10x_tcgen05_guardrail_trap_col_being_dealloced_not_returned_by_alloc)
$__internal_0_$__cuda_sm10x_tcgen05_guardrail_trap_col_being_dealloced_not_returned_by_alloc:
[----:B------:R-:W-:Y:S05]  /*8a90*/  BPT.TRAP 0x1 ;  /* 0x000000040000795c */ /* 0x000fea0000300000 */
[----:B------:R-:W-:-:S04]  /*8aa0*/  HFMA2 R3, -RZ, RZ, 0, 0 ;  /* 0x00000000ff037431 */ /* 0x000fc800000001ff */
[----:B------:R-:W-:Y:S05]  /*8ab0*/  RET.REL.NODEC R2 `(_ZN7cutlass13device_kernelINS_4gemm6kernel13GemmUniversalIN4cute5tupleIJiiiiEEENS1_10collective13CollectiveMmaINS1_35MainloopSm100TmaUmmaWarpSpecializedILi4ELi2ELi4ENS5_IJNS4_1CILi1EEESB_SB_EEEEENS5_IJNSA_ILi128EEESE_NSA_ILi64EEEEEENS_12float_e4m3_tENS5_IJlSB_lEEESH_SI_NS4_8TiledMMAINS4_8MMA_AtomIJNS4_10MMA_TraitsINS4_19SM100_MMA_F8F6F4_SSEJSH_SH_fSE_SE_NS4_17integral_constantINS4_4UMMA5MajorELSP_0EEESQ_NSN_INSO_7ScaleInELSR_0EEESS_EEEEEENS4_6LayoutISC_NS5_IJNSA_ILi0EEESW_SW_EEEEENS5_IJNS4_10UnderscoreESZ_SZ_EEEEENS4_13SM90_TMA_LOADENS4_14ComposedLayoutINS4_7SwizzleILi2ELi4ELi3EEENS4_18smem_ptr_flag_bitsILi8EEENSV_INS5_IJNSA_ILi8EEESF_EEENS5_IJSF_SB_EEEEEEEvNS4_8identityES12_S1C_vS1D_EENS_8epilogue10collective18CollectiveEpilogueINS1F_23Sm100TmaWarpSpecializedILi2ELi2ELi64ELb0ELb0EEEJSG_NS5_IJNSV_ISE_SB_EENSV_ISF_SB_EEEEESH_SI_SH_SI_NS1F_6fusion15FusionCallbacksIS1J_NS1N_17LinearCombinationISH_fSH_fLNS_15FloatRoundStyleE2EEESG_S1M_JEEENS4_5SM1004TMEM4LOAD26SM100_TMEM_LOAD_32dp32b64xES12_S1C_NS4_39AutoVectorizingCopyWithAssumedAlignmentILi128EEENS4_14SM90_TMA_STOREES1C_S1Y_S1Y_EEEvvEEEEvNT_6ParamsE) ;  /* 0xffffff7402507950 */ /* 0x000fea0003c3ffff */
        .weak           $__internal_1_$__cuda_sm10x_tcgen05_guardrail_trap_phase_invalid_during_alloc
        .type           $__internal_1_$__cuda_sm10x_tcgen05_guardrail_trap_phase_invalid_during_alloc,@function
        .size           $__internal_1_$__cuda_sm10x_tcgen05_guardrail_trap_phase_invalid_during_alloc,($__internal_2_$__cuda_sm10x_tcgen05_guardrail_trap_unallocated_columns_being_dealloced - $__internal_1_$__cuda_sm10x_tcgen05_guardrail_trap_phase_invalid_during_alloc)
$__internal_1_$__cuda_sm10x_tcgen05_guardrail_trap_phase_invalid_during_alloc:
[----:B------:R-:W-:Y:S05]  /*8ac0*/  BPT.TRAP 0x1 ;  /* 0x000000040000795c */ /* 0x000fea0000300000 */
[----:B------:R-:W-:-:S04]  /*8ad0*/  MOV R3, 0x0 ;  /* 0x0000000000037802 */ /* 0x000fc80000000f00 */
[----:B------:R-:W-:Y:S05]  /*8ae0*/  RET.REL.NODEC R2 `(_ZN7cutlass13device_kernelINS_4gemm6kernel13GemmUniversalIN4cute5tupleIJiiiiEEENS1_10collective13CollectiveMmaINS1_35MainloopSm100TmaUmmaWarpSpecializedILi4ELi2ELi4ENS5_IJNS4_1CILi1EEESB_SB_EEEEENS5_IJNSA_ILi128EEESE_NSA_ILi64EEEEEENS_12float_e4m3_tENS5_IJlSB_lEEESH_SI_NS4_8TiledMMAINS4_8MMA_AtomIJNS4_10MMA_TraitsINS4_19SM100_MMA_F8F6F4_SSEJSH_SH_fSE_SE_NS4_17integral_constantINS4_4UMMA5MajorELSP_0EEESQ_NSN_INSO_7ScaleInELSR_0EEESS_EEEEEENS4_6LayoutISC_NS5_IJNSA_ILi0EEESW_SW_EEEEENS5_IJNS4_10UnderscoreESZ_SZ_EEEEENS4_13SM90_TMA_LOADENS4_14ComposedLayoutINS4_7SwizzleILi2ELi4ELi3EEENS4_18smem_ptr_flag_bitsILi8EEENSV_INS5_IJNSA_ILi8EEESF_EEENS5_IJSF_SB_EEEEEEEvNS4_8identityES12_S1C_vS1D_EENS_8epilogue10collective18CollectiveEpilogueINS1F_23Sm100TmaWarpSpecializedILi2ELi2ELi64ELb0ELb0EEEJSG_NS5_IJNSV_ISE_SB_EENSV_ISF_SB_EEEEESH_SI_SH_SI_NS1F_6fusion15FusionCallbacksIS1J_NS1N_17LinearCombinationISH_fSH_fLNS_15FloatRoundStyleE2EEESG_S1M_JEEENS4_5SM1004TMEM4LOAD26SM100_TMEM_LOAD_32dp32b64xES12_S1C_NS4_39AutoVectorizingCopyWithAssumedAlignmentILi128EEENS4_14SM90_TMA_STOREES1C_S1Y_S1Y_EEEvvEEEEvNT_6ParamsE) ;  /* 0xffffff7402447950 */ /* 0x000fea0003c3ffff */
        .weak           $__internal_2_$__cuda_sm10x_tcgen05_guardrail_trap_unallocated_columns_being_dealloced
        .type           $__internal_2_$__cuda_sm10x_tcgen05_guardrail_trap_unallocated_columns_being_dealloced,@function
        .size           $__internal_2_$__cuda_sm10x_tcgen05_guardrail_trap_unallocated_columns_being_dealloced,(.L_x_143 - $__internal_2_$__cuda_sm10x_tcgen05_guardrail_trap_unallocated_columns_being_dealloced)
$__internal_2_$__cuda_sm10x_tcgen05_guardrail_trap_unallocated_columns_being_dealloced:
[----:B------:R-:W-:Y:S05]  /*8af0*/  BPT.TRAP 0x1 ;  /* 0x000000040000795c */ /* 0x000fea0000300000 */
[----:B------:R-:W-:-:S04]  /*8b00*/  HFMA2 R3, -RZ, RZ, 0, 0 ;  /* 0x00000000ff037431 */ /* 0x000fc800000001ff */
[----:B------:R-:W-:Y:S05]  /*8b10*/  RET.REL.NODEC R2 `(_ZN7cutlass13device_kernelINS_4gemm6kernel13GemmUniversalIN4cute5tupleIJiiiiEEENS1_10collective13CollectiveMmaINS1_35MainloopSm100TmaUmmaWarpSpecializedILi4ELi2ELi4ENS5_IJNS4_1CILi1EEESB_SB_EEEEENS5_IJNSA_ILi128EEESE_NSA_ILi64EEEEEENS_12float_e4m3_tENS5_IJlSB_lEEESH_SI_NS4_8TiledMMAINS4_8MMA_AtomIJNS4_10MMA_TraitsINS4_19SM100_MMA_F8F6F4_SSEJSH_SH_fSE_SE_NS4_17integral_constantINS4_4UMMA5MajorELSP_0EEESQ_NSN_INSO_7ScaleInELSR_0EEESS_EEEEEENS4_6LayoutISC_NS5_IJNSA_ILi0EEESW_SW_EEEEENS5_IJNS4_10UnderscoreESZ_SZ_EEEEENS4_13SM90_TMA_LOADENS4_14ComposedLayoutINS4_7SwizzleILi2ELi4ELi3EEENS4_18smem_ptr_flag_bitsILi8EEENSV_INS5_IJNSA_ILi8EEESF_EEENS5_IJSF_SB_EEEEEEEvNS4_8identityES12_S1C_vS1D_EENS_8epilogue10collective18CollectiveEpilogueINS1F_23Sm100TmaWarpSpecializedILi2ELi2ELi64ELb0ELb0EEEJSG_NS5_IJNSV_ISE_SB_EENSV_ISF_SB_EEEEESH_SI_SH_SI_NS1F_6fusion15FusionCallbacksIS1J_NS1N_17LinearCombinationISH_fSH_fLNS_15FloatRoundStyleE2EEESG_S1M_JEEENS4_5SM1004TMEM4LOAD26SM100_TMEM_LOAD_32dp32b64xES12_S1C_NS4_39AutoVectorizingCopyWithAssumedAlignmentILi128EEENS4_14SM90_TMA_STOREES1C_S1Y_S1Y_EEEvvEEEEvNT_6ParamsE) ;  /* 0xffffff7402387950 */ /* 0x000fea0003c3ffff */
.L_x_142:
[----:B------:R-:W-:-:S00]  /*8b20*/  BRA `(.L_x_142) ;  /* 0xfffffffc00fc7947 */ /* 0x000fc0000383ffff */
[----:B------:R-:W-:-:S00]  /*8b30*/  NOP ;  /* 0x0000000000007918 */ /* 0x000fc00000000000 */
        /* <DEDUP_REMOVED lines=12> */
.L_x_143:


//--------------------- .nv.global.init           --------------------------
	.section	.nv.global.init,"aw",@progbits
.nv.global.init:
	.type		$str$27,@object
	.size		$str$27,($str$28 - $str$27)
$str$27:
        /*0000*/ 	.byte	0x28, 0x61, 0x64, 0x64, 0x72, 0x65, 0x73, 0x73, 0x20, 0x26, 0x20, 0x6d, 0x61, 0x73, 0x6b, 0x29
        /*0010*/ 	.byte	0x20, 0x3d, 0x3d, 0x20, 0x30, 0x00
	.type		$str$28,@object
	.size		$str$28,($str$26 - $str$28)
$str$28:
        /*0016*/ 	.byte	0x2f, 0x74, 0x6d, 0x70, 0x2f, 0x63, 0x75, 0x74, 0x6c, 0x61, 0x73, 0x73, 0x5f, 0x73, 0x77, 0x65
        /*0026*/ 	.byte	0x65, 0x70, 0x5f, 0x73, 0x72, 0x63, 0x2f, 0x69, 0x6e, 0x63, 0x6c, 0x75, 0x64, 0x65, 0x2f, 0x63
        /*0036*/ 	.byte	0x75, 0x74, 0x65, 0x2f, 0x70, 0x6f, 0x69, 0x6e, 0x74, 0x65, 0x72, 0x5f, 0x66, 0x6c, 0x61, 0x67
        /*0046*/ 	.byte	0x67, 0x65, 0x64, 0x2e, 0x68, 0x70, 0x70, 0x00
	.type		$str$26,@object
	.size		$str$26,($str$25 - $str$26)
$str$26:
        /*004e*/ 	.byte	0x2f, 0x74, 0x6d, 0x70, 0x2f, 0x63, 0x75, 0x74, 0x6c, 0x61, 0x73, 0x73, 0x5f, 0x73, 0x77, 0x65
        /*005e*/ 	.byte	0x65, 0x70, 0x5f, 0x73, 0x72, 0x63, 0x2f, 0x69, 0x6e, 0x63, 0x6c, 0x75, 0x64, 0x65, 0x2f, 0x63
        /*006e*/ 	.byte	0x75, 0x74, 0x65, 0x2f, 0x61, 0x74, 0x6f, 0x6d, 0x2f, 0x63, 0x6f, 0x70, 0x79, 0x5f, 0x74, 0x72
        /*007e*/ 	.byte	0x61, 0x69, 0x74, 0x73, 0x5f, 0x73, 0x6d, 0x31, 0x30, 0x30, 0x2e, 0x68, 0x70, 0x70, 0x00
	.type		$str$25,@object
	.size		$str$25,(__unnamed_1 - $str$25)
$str$25:
        /*008d*/ 	.byte	0x28, 0x28, 0x75, 0x69, 0x6e, 0x74, 0x33, 0x32, 0x5f, 0x74, 0x28, 0x74, 0x68, 0x72, 0x65, 0x61
        /*009d*/ 	.byte	0x64, 0x49, 0x64, 0x78, 0x2e, 0x78, 0x29, 0x20, 0x2f, 0x20, 0x33, 0x32, 0x29, 0x20, 0x25, 0x20
        /*00ad*/ 	.byte	0x34, 0x29, 0x20, 0x3d, 0x3d, 0x20, 0x28, 0x28, 0x28, 0x74, 0x6d, 0x65, 0x6d, 0x5f, 0x61, 0x64
        /*00bd*/ 	.byte	0x64, 0x72, 0x20, 0x3e, 0x3e, 0x20, 0x31, 0x36, 0x29, 0x20, 0x2f, 0x20, 0x33, 0x32, 0x29, 0x20
        /*00cd*/ 	.byte	0x25, 0x20, 0x34, 0x29, 0x00
	.type		__unnamed_1,@object
	.size		__unnamed_1,(__unnamed_2 - __unnamed_1)
__unnamed_1:
        /*00d2*/ 	.byte	0x61, 0x75, 0x74, 0x6f, 0x20, 0x63, 0x75, 0x74, 0x65, 0x3a, 0x3a, 0x61, 0x73, 0x5f, 0x70, 0x6f
        /* <DEDUP_REMOVED lines=24> */
        /*0262*/ 	.byte	0x43, 0x3c, 0x38, 0x31, 0x39, 0x32, 0x3e, 0x3e, 0x3e, 0x3e, 0x5d, 0x00
	.type		__unnamed_2,@object
	.size		__unnamed_2,(.L_2 - __unnamed_2)
__unnamed_2:
        /* <DEDUP_REMOVED lines=42> */
        /*050e*/ 	.byte	0x3e, 0x3e, 0x3e, 0x3e, 0x5d, 0x00
.L_2:


//--------------------- .nv.shared._ZN7cutlass13device_kernelINS_4gemm6kernel13GemmUniversalIN4cute5tupleIJiiiiEEENS1_10collective13CollectiveMmaINS1_35MainloopSm100TmaUmmaWarpSpecializedILi4ELi2ELi4ENS5_IJNS4_1CILi1EEESB_SB_EEEEENS5_IJNSA_ILi128EEESE_NSA_ILi64EEEEEENS_12float_e4m3_tENS5_IJlSB_lEEESH_SI_NS4_8TiledMMAINS4_8MMA_AtomIJNS4_10MMA_TraitsINS4_19SM100_MMA_F8F6F4_SSEJSH_SH_fSE_SE_NS4_17integral_constantINS4_4UMMA5MajorELSP_0EEESQ_NSN_INSO_7ScaleInELSR_0EEESS_EEEEEENS4_6LayoutISC_NS5_IJNSA_ILi0EEESW_SW_EEEEENS5_IJNS4_10UnderscoreESZ_SZ_EEEEENS4_13SM90_TMA_LOADENS4_14ComposedLayoutINS4_7SwizzleILi2ELi4ELi3EEENS4_18smem_ptr_flag_bitsILi8EEENSV_INS5_IJNSA_ILi8EEESF_EEENS5_IJSF_SB_EEEEEEEvNS4_8identityES12_S1C_vS1D_EENS_8epilogue10collective18CollectiveEpilogueINS1F_23Sm100TmaWarpSpecializedILi2ELi2ELi64ELb0ELb0EEEJSG_NS5_IJNSV_ISE_SB_EENSV_ISF_SB_EEEEESH_SI_SH_SI_NS1F_6fusion15FusionCallbacksIS1J_NS1N_17LinearCombinationISH_fSH_fLNS_15FloatRoundStyleE2EEESG_S1M_JEEENS4_5SM1004TMEM4LOAD26SM100_TMEM_LOAD_32dp32b64xES12_S1C_NS4_39AutoVectorizingCopyWithAssumedAlignmentILi128EEENS4_14SM90_TMA_STOREES1C_S1Y_S1Y_EEEvvEEEEvNT_6ParamsE --------------------------
	.section	.nv.shared._ZN7cutlass13device_kernelINS_4gemm6kernel13GemmUniversalIN4cute5tupleIJiiiiEEENS1_10collective13CollectiveMmaINS1_35MainloopSm100TmaUmmaWarpSpecializedILi4ELi2ELi4ENS5_IJNS4_1CILi1EEESB_SB_EEEEENS5_IJNSA_ILi128EEESE_NSA_ILi64EEEEEENS_12float_e4m3_tENS5_IJlSB_lEEESH_SI_NS4_8TiledMMAINS4_8MMA_AtomIJNS4_10MMA_TraitsINS4_19SM100_MMA_F8F6F4_SSEJSH_SH_fSE_SE_NS4_17integral_constantINS4_4UMMA5MajorELSP_0EEESQ_NSN_INSO_7ScaleInELSR_0EEESS_EEEEEENS4_6LayoutISC_NS5_IJNSA_ILi0EEESW_SW_EEEEENS5_IJNS4_10UnderscoreESZ_SZ_EEEEENS4_13SM90_TMA_LOADENS4_14ComposedLayoutINS4_7SwizzleILi2ELi4ELi3EEENS4_18smem_ptr_flag_bitsILi8EEENSV_INS5_IJNSA_ILi8EEESF_EEENS5_IJSF_SB_EEEEEEEvNS4_8identityES12_S1C_vS1D_EENS_8epilogue10collective18CollectiveEpilogueINS1F_23Sm100TmaWarpSpecializedILi2ELi2ELi64ELb0ELb0EEEJSG_NS5_IJNSV_ISE_SB_EENSV_ISF_SB_EEEEESH_SI_SH_SI_NS1F_6fusion15FusionCallbacksIS1J_NS1N_17LinearCombinationISH_fSH_fLNS_15FloatRoundStyleE2EEESG_S1M_JEEENS4_5SM1004TMEM4LOAD26SM100_TMEM_LOAD_32dp32b64xES12_S1C_NS4_39AutoVectorizingCopyWithAssumedAlignmentILi128EEENS4_14SM90_TMA_STOREES1C_S1Y_S1Y_EEEvvEEEEvNT_6ParamsE,"aw",@nobits
	.sectionflags	@""
	.align	16
	.zero		1024


//--------------------- .nv.shared.reserved.0     --------------------------
	.section	.nv.shared.reserved.0,"aw",@nobits
	.weak		__nv_reservedSMEM_offset_0_alias
	.size		__nv_reservedSMEM_offset_0_alias, 0, 64
	.other		__nv_reservedSMEM_offset_0_alias,@"STO_CUDA_RESERVED_SHARED STV_DEFAULT"
__nv_reservedSMEM_offset_0_alias:
	.zero		0
.nv.shared.reserved.0:
	.zero		64
	.weak		__nv_reservedSMEM_tcgen05_partition
	.type		__nv_reservedSMEM_tcgen05_partition,@object
	.size		__nv_reservedSMEM_tcgen05_partition,(.L_0 - __nv_reservedSMEM_tcgen05_partition)
__nv_reservedSMEM_tcgen05_partition:
	.zero		32
.L_0:


//--------------------- .nv.global                --------------------------
	.section	.nv.global,"aw",@nobits
.nv.global:
	.type		_ZN39_INTERNAL_ccbee1fc_4_k_cu_7cf69cc2_84834cute1_E,@object
	.size		_ZN39_INTERNAL_ccbee1fc_4_k_cu_7cf69cc2_84834cute1_E,(_ZN39_INTERNAL_ccbee1fc_4_k_cu_7cf69cc2_84834cuda3std3__45__cpo6cbeginE - _ZN39_INTERNAL_ccbee1fc_4_k_cu_7cf69cc2_84834cute1_E)
_ZN39_INTERNAL_ccbee1fc_4_k_cu_7cf69cc2_84834cute1_E:
	.zero		1
	.type		_ZN39_INTERNAL_ccbee1fc_4_k_cu_7cf69cc2_84834cuda3std3__45__cpo6cbeginE,@object
	.size		_ZN39_INTERNAL_ccbee1fc_4_k_cu_7cf69cc2_84834cuda3std3__45__cpo6cbeginE,(_ZN39_INTERNAL_ccbee1fc_4_k_cu_7cf69cc2_84834cuda3std3__48in_placeE - _ZN39_INTERNAL_ccbee1fc_4_k_cu_7cf69cc2_84834cuda3std3__45__cpo6cbeginE)
_ZN39_INTERNAL_ccbee1fc_4_k_cu_7cf69cc2_84834cuda3std3__45__cpo6cbeginE:
	.zero		1
	.type		_ZN39_INTERNAL_ccbee1fc_4_k_cu_7cf69cc2_84834cuda3std3__48in_placeE,@object
	.size		_ZN39_INTERNAL_ccbee1fc_4_k_cu_7cf69cc2_84834cuda3std3__48in_placeE,(_ZN39_INTERNAL_ccbee1fc_4_k_cu_7cf69cc2_84834cuda3std6ranges3__45__cpo9iter_moveE - _ZN39_INTERNAL_ccbee1fc_4_k_cu_7cf69cc2_84834cuda3std3__48in_placeE)
_ZN39_INTERNAL_ccbee1fc_4_k_cu_7cf69cc2_84834cuda3std3__48in_placeE:
	.zero		1
	.type		_ZN39_INTERNAL_ccbee1fc_4_k_cu_7cf69cc2_84834cuda3std6ranges3__45__cpo9iter_moveE,@object
	.size		_ZN39_INTERNAL_ccbee1fc_4_k_cu_7cf69cc2_84834cuda3std6ranges3__45__cpo9iter_moveE,(_ZN39_INTERNAL_ccbee1fc_4_k_cu_7cf69cc2_84834cuda3std3__45__cpo5beginE - _ZN39_INTERNAL_ccbee1fc_4_k_cu_7cf69cc2_84834cuda3std6ranges3__45__cpo9iter_moveE)
_ZN39_INTERNAL_ccbee1fc_4_k_cu_7cf69cc2_84834cuda3std6ranges3__45__cpo9iter_moveE:
	.zero		1
	.type		_ZN39_INTERNAL_ccbee1fc_4_k_cu_7cf69cc2_84834cuda3std3__45__cpo5beginE,@object
	.size		_ZN39_INTERNAL_ccbee1fc_4_k_cu_7cf69cc2_84834cuda3std3__45__cpo5beginE,(_ZN39_INTERNAL_ccbee1fc_4_k_cu_7cf69cc2_84834cuda3std3__441_GLOBAL__N__ccbee1fc_4_k_cu_7cf69cc2_84836ignoreE - _ZN39_INTERNAL_ccbee1fc_4_k_cu_7cf69cc2_84834cuda3std3__45__cpo5beginE)
_ZN39_INTERNAL_ccbee1fc_4_k_cu_7cf69cc2_84834cuda3std3__45__cpo5beginE:
	.zero		1
	.type		_ZN39_INTERNAL_ccbee1fc_4_k_cu_7cf69cc2_84834cuda3std3__441_GLOBAL__N__ccbee1fc_4_k_cu_7cf69cc2_84836ignoreE,@object
	.size		_ZN39_INTERNAL_ccbee1fc_4_k_cu_7cf69cc2_84834cuda3std3__441_GLOBAL__N__ccbee1fc_4_k_cu_7cf69cc2_84836ignoreE,(_ZN39_INTERNAL_ccbee1fc_4_k_cu_7cf69cc2_84834cute7productE - _ZN39_INTERNAL_ccbee1fc_4_k_cu_7cf69cc2_84834cuda3std3__441_GLOBAL__N__ccbee1fc_4_k_cu_7cf69cc2_84836ignoreE)
_ZN39_INTERNAL_ccbee1fc_4_k_cu_7cf69cc2_84834cuda3std3__441_GLOBAL__N__ccbee1fc_4_k_cu_7cf69cc2_84836ignoreE:
	.zero		1
	.type		_ZN39_INTERNAL_ccbee1fc_4_k_cu_7cf69cc2_84834cute7productE,@object
	.size		_ZN39_INTERNAL_ccbee1fc_4_k_cu_7cf69cc2_84834cute7productE,(_ZN39_INTERNAL_ccbee1fc_4_k_cu_7cf69cc2_84834cuda3std3__45__cpo3endE - _ZN39_INTERNAL_ccbee1fc_4_k_cu_7cf69cc2_84834cute7productE)
_ZN39_INTERNAL_ccbee1fc_4_k_cu_7cf69cc2_84834cute7productE:
	.zero		1
	.type		_ZN39_INTERNAL_ccbee1fc_4_k_cu_7cf69cc2_84834cuda3std3__45__cpo3endE,@object
	.size		_ZN39_INTERNAL_ccbee1fc_4_k_cu_7cf69cc2_84834cuda3std3__45__cpo3endE,(_ZN39_INTERNAL_ccbee1fc_4_k_cu_7cf69cc2_84834cuda3std3__419piecewise_constructE - _ZN39_INTERNAL_ccbee1fc_4_k_cu_7cf69cc2_84834cuda3std3__45__cpo3endE)
_ZN39_INTERNAL_ccbee1fc_4_k_cu_7cf69cc2_84834cuda3std3__45__cpo3endE:
	.zero		1
	.type		_ZN39_INTERNAL_ccbee1fc_4_k_cu_7cf69cc2_84834cuda3std3__419piecewise_constructE,@object
	.size		_ZN39_INTERNAL_ccbee1fc_4_k_cu_7cf69cc2_84834cuda3std3__419piecewise_constructE,(_ZN39_INTERNAL_ccbee1fc_4_k_cu_7cf69cc2_84834cuda3std3__45__cpo4cendE - _ZN39_INTERNAL_ccbee1fc_4_k_cu_7cf69cc2_84834cuda3std3__419piecewise_constructE)
_ZN39_INTERNAL_ccbee1fc_4_k_cu_7cf69cc2_84834cuda3std3__419piecewise_constructE:
	.zero		1
	.type		_ZN39_INTERNAL_ccbee1fc_4_k_cu_7cf69cc2_84834cuda3std3__45__cpo4cendE,@object
	.size		_ZN39_INTERNAL_ccbee1fc_4_k_cu_7cf69cc2_84834cuda3std3__45__cpo4cendE,(_ZN39_INTERNAL_ccbee1fc_4_k_cu_7cf69cc2_84834cuda3std6ranges3__45__cpo4swapE - _ZN39_INTERNAL_ccbee1fc_4_k_cu_7cf69cc2_84834cuda3std3__45__cpo4cendE)
_ZN39_INTERNAL_ccbee1fc_4_k_cu_7cf69cc2_84834cuda3std3__45__cpo4cendE:
	.zero		1
	.type		_ZN39_INTERNAL_ccbee1fc_4_k_cu_7cf69cc2_84834cuda3std6ranges3__45__cpo4swapE,@object
	.size		_ZN39_INTERNAL_ccbee1fc_4_k_cu_7cf69cc2_84834cuda3std6ranges3__45__cpo4swapE,(.L_10 - _ZN39_INTERNAL_ccbee1fc_4_k_cu_7cf69cc2_84834cuda3std6ranges3__45__cpo4swapE)
_ZN39_INTERNAL_ccbee1fc_4_k_cu_7cf69cc2_84834cuda3std6ranges3__45__cpo4swapE:
	.zero		1
.L_10:


//--------------------- .nv.constant0._ZN7cutlass13device_kernelINS_4gemm6kernel13GemmUniversalIN4cute5tupleIJiiiiEEENS1_10collective13CollectiveMmaINS1_35MainloopSm100TmaUmmaWarpSpecializedILi4ELi2ELi4ENS5_IJNS4_1CILi1EEESB_SB_EEEEENS5_IJNSA_ILi128EEESE_NSA_ILi64EEEEEENS_12float_e4m3_tENS5_IJlSB_lEEESH_SI_NS4_8TiledMMAINS4_8MMA_AtomIJNS4_10MMA_TraitsINS4_19SM100_MMA_F8F6F4_SSEJSH_SH_fSE_SE_NS4_17integral_constantINS4_4UMMA5MajorELSP_0EEESQ_NSN_INSO_7ScaleInELSR_0EEESS_EEEEEENS4_6LayoutISC_NS5_IJNSA_ILi0EEESW_SW_EEEEENS5_IJNS4_10UnderscoreESZ_SZ_EEEEENS4_13SM90_TMA_LOADENS4_14ComposedLayoutINS4_7SwizzleILi2ELi4ELi3EEENS4_18smem_ptr_flag_bitsILi8EEENSV_INS5_IJNSA_ILi8EEESF_EEENS5_IJSF_SB_EEEEEEEvNS4_8identityES12_S1C_vS1D_EENS_8epilogue10collective18CollectiveEpilogueINS1F_23Sm100TmaWarpSpecializedILi2ELi2ELi64ELb0ELb0EEEJSG_NS5_IJNSV_ISE_SB_EENSV_ISF_SB_EEEEESH_SI_SH_SI_NS1F_6fusion15FusionCallbacksIS1J_NS1N_17LinearCombinationISH_fSH_fLNS_15FloatRoundStyleE2EEESG_S1M_JEEENS4_5SM1004TMEM4LOAD26SM100_TMEM_LOAD_32dp32b64xES12_S1C_NS4_39AutoVectorizingCopyWithAssumedAlignmentILi128EEENS4_14SM90_TMA_STOREES1C_S1Y_S1Y_EEEvvEEEEvNT_6ParamsE --------------------------
	.section	.nv.constant0._ZN7cutlass13device_kernelINS_4gemm6kernel13GemmUniversalIN4cute5tupleIJiiiiEEENS1_10collective13CollectiveMmaINS1_35MainloopSm100TmaUmmaWarpSpecializedILi4ELi2ELi4ENS5_IJNS4_1CILi1EEESB_SB_EEEEENS5_IJNSA_ILi128EEESE_NSA_ILi64EEEEEENS_12float_e4m3_tENS5_IJlSB_lEEESH_SI_NS4_8TiledMMAINS4_8MMA_AtomIJNS4_10MMA_TraitsINS4_19SM100_MMA_F8F6F4_SSEJSH_SH_fSE_SE_NS4_17integral_constantINS4_4UMMA5MajorELSP_0EEESQ_NSN_INSO_7ScaleInELSR_0EEESS_EEEEEENS4_6LayoutISC_NS5_IJNSA_ILi0EEESW_SW_EEEEENS5_IJNS4_10UnderscoreESZ_SZ_EEEEENS4_13SM90_TMA_LOADENS4_14ComposedLayoutINS4_7SwizzleILi2ELi4ELi3EEENS4_18smem_ptr_flag_bitsILi8EEENSV_INS5_IJNSA_ILi8EEESF_EEENS5_IJSF_SB_EEEEEEEvNS4_8identityES12_S1C_vS1D_EENS_8epilogue10collective18CollectiveEpilogueINS1F_23Sm100TmaWarpSpecializedILi2ELi2ELi64ELb0ELb0EEEJSG_NS5_IJNSV_ISE_SB_EENSV_ISF_SB_EEEEESH_SI_SH_SI_NS1F_6fusion15FusionCallbacksIS1J_NS1N_17LinearCombinationISH_fSH_fLNS_15FloatRoundStyleE2EEESG_S1M_JEEENS4_5SM1004TMEM4LOAD26SM100_TMEM_LOAD_32dp32b64xES12_S1C_NS4_39AutoVectorizingCopyWithAssumedAlignmentILi128EEENS4_14SM90_TMA_STOREES1C_S1Y_S1Y_EEEvvEEEEvNT_6ParamsE,"a",@progbits
	.sectionflags	@""
	.align	4
.nv.constant0._ZN7cutlass13device_kernelINS_4gemm6kernel13GemmUniversalIN4cute5tupleIJiiiiEEENS1_10collective13CollectiveMmaINS1_35MainloopSm100TmaUmmaWarpSpecializedILi4ELi2ELi4ENS5_IJNS4_1CILi1EEESB_SB_EEEEENS5_IJNSA_ILi128EEESE_NSA_ILi64EEEEEENS_12float_e4m3_tENS5_IJlSB_lEEESH_SI_NS4_8TiledMMAINS4_8MMA_AtomIJNS4_10MMA_TraitsINS4_19SM100_MMA_F8F6F4_SSEJSH_SH_fSE_SE_NS4_17integral_constantINS4_4UMMA5MajorELSP_0EEESQ_NSN_INSO_7ScaleInELSR_0EEESS_EEEEEENS4_6LayoutISC_NS5_IJNSA_ILi0EEESW_SW_EEEEENS5_IJNS4_10UnderscoreESZ_SZ_EEEEENS4_13SM90_TMA_LOADENS4_14ComposedLayoutINS4_7SwizzleILi2ELi4ELi3EEENS4_18smem_ptr_flag_bitsILi8EEENSV_INS5_IJNSA_ILi8EEESF_EEENS5_IJSF_SB_EEEEEEEvNS4_8identityES12_S1C_vS1D_EENS_8epilogue10collective18CollectiveEpilogueINS1F_23Sm100TmaWarpSpecializedILi2ELi2ELi64ELb0ELb0EEEJSG_NS5_IJNSV_ISE_SB_EENSV_ISF_SB_EEEEESH_SI_SH_SI_NS1F_6fusion15FusionCallbacksIS1J_NS1N_17LinearCombinationISH_fSH_fLNS_15FloatRoundStyleE2EEESG_S1M_JEEENS4_5SM1004TMEM4LOAD26SM100_TMEM_LOAD_32dp32b64xES12_S1C_NS4_39AutoVectorizingCopyWithAssumedAlignmentILi128EEENS4_14SM90_TMA_STOREES1C_S1Y_S1Y_EEEvvEEEEvNT_6ParamsE:
	.zero		2944


//--------------------- SYMBOLS --------------------------

	.type		.nv.reservedSmem.offset0,@object
	.size		.nv.reservedSmem.offset0,0x4
	.type		.nv.reservedSmem.cap,@object
	.size		.nv.reservedSmem.cap,0x4
	.type		__assertfail,@function
